//
// Generated by NVIDIA NVVM Compiler
//
// Compiler Build ID: CL-36424714
// Cuda compilation tools, release 13.0, V13.0.88
// Based on NVVM 20.0.0
//

.version 9.0
.target sm_100
.address_size 64

	// .globl	_Z10kerneltestPxS_S_S_S_PdS0_S_S_S_S_S_

.visible .entry _Z10kerneltestPxS_S_S_S_PdS0_S_S_S_S_S_(
	.param .u64 .ptr .align 1 _Z10kerneltestPxS_S_S_S_PdS0_S_S_S_S_S__param_0,
	.param .u64 .ptr .align 1 _Z10kerneltestPxS_S_S_S_PdS0_S_S_S_S_S__param_1,
	.param .u64 .ptr .align 1 _Z10kerneltestPxS_S_S_S_PdS0_S_S_S_S_S__param_2,
	.param .u64 .ptr .align 1 _Z10kerneltestPxS_S_S_S_PdS0_S_S_S_S_S__param_3,
	.param .u64 .ptr .align 1 _Z10kerneltestPxS_S_S_S_PdS0_S_S_S_S_S__param_4,
	.param .u64 .ptr .align 1 _Z10kerneltestPxS_S_S_S_PdS0_S_S_S_S_S__param_5,
	.param .u64 .ptr .align 1 _Z10kerneltestPxS_S_S_S_PdS0_S_S_S_S_S__param_6,
	.param .u64 .ptr .align 1 _Z10kerneltestPxS_S_S_S_PdS0_S_S_S_S_S__param_7,
	.param .u64 .ptr .align 1 _Z10kerneltestPxS_S_S_S_PdS0_S_S_S_S_S__param_8,
	.param .u64 .ptr .align 1 _Z10kerneltestPxS_S_S_S_PdS0_S_S_S_S_S__param_9,
	.param .u64 .ptr .align 1 _Z10kerneltestPxS_S_S_S_PdS0_S_S_S_S_S__param_10,
	.param .u64 .ptr .align 1 _Z10kerneltestPxS_S_S_S_PdS0_S_S_S_S_S__param_11
)
{
	.reg .pred 	%p<7>;
	.reg .b32 	%r<19>;
	.reg .b64 	%rd<80>;
	.reg .b64 	%fd<6>;

	ld.param.u64 	%rd40, [_Z10kerneltestPxS_S_S_S_PdS0_S_S_S_S_S__param_0];
	ld.param.u64 	%rd41, [_Z10kerneltestPxS_S_S_S_PdS0_S_S_S_S_S__param_1];
	cvta.to.global.u64 	%rd1, %rd41;
	cvta.to.global.u64 	%rd42, %rd40;
	mov.u32 	%r2, %ctaid.z;
	mov.u32 	%r3, %ntid.z;
	mov.u32 	%r4, %tid.z;
	mad.lo.s32 	%r5, %r2, %r3, %r4;
	cvt.u64.u32 	%rd43, %r5;
	ld.global.u64 	%rd44, [%rd42];
	add.s64 	%rd76, %rd44, %rd43;
	mov.u32 	%r6, %nctaid.z;
	mul.lo.s32 	%r1, %r3, %r6;
	ld.global.u64 	%rd79, [%rd1];
	setp.ge.s64 	%p1, %rd76, %rd79;
	@%p1 bra 	$L__BB0_10;
	ld.param.u64 	%rd74, [_Z10kerneltestPxS_S_S_S_PdS0_S_S_S_S_S__param_11];
	ld.param.u64 	%rd72, [_Z10kerneltestPxS_S_S_S_PdS0_S_S_S_S_S__param_8];
	ld.param.u64 	%rd71, [_Z10kerneltestPxS_S_S_S_PdS0_S_S_S_S_S__param_7];
	ld.param.u64 	%rd70, [_Z10kerneltestPxS_S_S_S_PdS0_S_S_S_S_S__param_6];
	ld.param.u64 	%rd69, [_Z10kerneltestPxS_S_S_S_PdS0_S_S_S_S_S__param_5];
	ld.param.u64 	%rd68, [_Z10kerneltestPxS_S_S_S_PdS0_S_S_S_S_S__param_4];
	ld.param.u64 	%rd67, [_Z10kerneltestPxS_S_S_S_PdS0_S_S_S_S_S__param_3];
	ld.param.u64 	%rd66, [_Z10kerneltestPxS_S_S_S_PdS0_S_S_S_S_S__param_2];
	mov.u32 	%r7, %ctaid.x;
	mov.u32 	%r8, %ntid.x;
	mov.u32 	%r9, %tid.x;
	mad.lo.s32 	%r10, %r7, %r8, %r9;
	cvt.u64.u32 	%rd4, %r10;
	mov.u32 	%r11, %nctaid.x;
	mul.lo.s32 	%r12, %r8, %r11;
	cvt.u64.u32 	%rd5, %r12;
	mov.u32 	%r13, %ctaid.y;
	mov.u32 	%r14, %ntid.y;
	mov.u32 	%r15, %tid.y;
	mad.lo.s32 	%r16, %r13, %r14, %r15;
	cvt.u64.u32 	%rd6, %r16;
	mov.u32 	%r17, %nctaid.y;
	mul.lo.s32 	%r18, %r14, %r17;
	cvt.u64.u32 	%rd7, %r18;
	cvt.u64.u32 	%rd8, %r1;
	cvta.to.global.u64 	%rd9, %rd66;
	cvta.to.global.u64 	%rd10, %rd67;
	cvta.to.global.u64 	%rd11, %rd68;
	cvta.to.global.u64 	%rd12, %rd74;
	cvta.to.global.u64 	%rd13, %rd71;
	cvta.to.global.u64 	%rd14, %rd70;
	cvta.to.global.u64 	%rd15, %rd72;
	cvta.to.global.u64 	%rd16, %rd69;
$L__BB0_2:
	shl.b64 	%rd45, %rd76, 3;
	add.s64 	%rd46, %rd9, %rd45;
	ld.global.u64 	%rd19, [%rd46];
	setp.le.s64 	%p2, %rd19, %rd4;
	@%p2 bra 	$L__BB0_9;
	mov.u64 	%rd77, %rd4;
$L__BB0_4:
	ld.param.u64 	%rd73, [_Z10kerneltestPxS_S_S_S_PdS0_S_S_S_S_S__param_10];
	cvta.to.global.u64 	%rd47, %rd73;
	shl.b64 	%rd48, %rd76, 3;
	add.s64 	%rd49, %rd47, %rd48;
	ld.global.u64 	%rd50, [%rd49];
	add.s64 	%rd51, %rd50, %rd77;
	shl.b64 	%rd52, %rd51, 3;
	add.s64 	%rd53, %rd10, %rd52;
	ld.global.u64 	%rd21, [%rd53];
	shl.b64 	%rd54, %rd21, 3;
	add.s64 	%rd55, %rd11, %rd54;
	ld.global.u64 	%rd22, [%rd55];
	setp.le.s64 	%p3, %rd22, %rd6;
	@%p3 bra 	$L__BB0_7;
	add.s64 	%rd23, %rd16, %rd54;
	add.s64 	%rd24, %rd12, %rd54;
	mov.u64 	%rd78, %rd6;
$L__BB0_6:
	ld.global.u64 	%rd57, [%rd24];
	add.s64 	%rd58, %rd57, %rd78;
	shl.b64 	%rd59, %rd58, 3;
	add.s64 	%rd60, %rd13, %rd59;
	ld.global.u64 	%rd61, [%rd60];
	shl.b64 	%rd62, %rd61, 3;
	add.s64 	%rd63, %rd14, %rd62;
	ld.global.f64 	%fd1, [%rd63];
	mul.f64 	%fd2, %fd1, 0d3FEB333333333333;
	add.s64 	%rd64, %rd15, %rd62;
	ld.global.u64 	%rd65, [%rd64];
	cvt.rn.f64.s64 	%fd3, %rd65;
	div.rn.f64 	%fd4, %fd2, %fd3;
	atom.global.add.f64 	%fd5, [%rd23], %fd4;
	add.s64 	%rd78, %rd78, %rd7;
	setp.lt.s64 	%p4, %rd78, %rd22;
	@%p4 bra 	$L__BB0_6;
$L__BB0_7:
	add.s64 	%rd77, %rd77, %rd5;
	setp.lt.s64 	%p5, %rd77, %rd19;
	@%p5 bra 	$L__BB0_4;
	ld.global.u64 	%rd79, [%rd1];
$L__BB0_9:
	add.s64 	%rd76, %rd76, %rd8;
	setp.lt.s64 	%p6, %rd76, %rd79;
	@%p6 bra 	$L__BB0_2;
$L__BB0_10:
	ret;

}
	// .globl	_Z11kerneltest1PxS_S_S_S_PdS0_S_S_S_S_S_
.visible .entry _Z11kerneltest1PxS_S_S_S_PdS0_S_S_S_S_S_(
	.param .u64 .ptr .align 1 _Z11kerneltest1PxS_S_S_S_PdS0_S_S_S_S_S__param_0,
	.param .u64 .ptr .align 1 _Z11kerneltest1PxS_S_S_S_PdS0_S_S_S_S_S__param_1,
	.param .u64 .ptr .align 1 _Z11kerneltest1PxS_S_S_S_PdS0_S_S_S_S_S__param_2,
	.param .u64 .ptr .align 1 _Z11kerneltest1PxS_S_S_S_PdS0_S_S_S_S_S__param_3,
	.param .u64 .ptr .align 1 _Z11kerneltest1PxS_S_S_S_PdS0_S_S_S_S_S__param_4,
	.param .u64 .ptr .align 1 _Z11kerneltest1PxS_S_S_S_PdS0_S_S_S_S_S__param_5,
	.param .u64 .ptr .align 1 _Z11kerneltest1PxS_S_S_S_PdS0_S_S_S_S_S__param_6,
	.param .u64 .ptr .align 1 _Z11kerneltest1PxS_S_S_S_PdS0_S_S_S_S_S__param_7,
	.param .u64 .ptr .align 1 _Z11kerneltest1PxS_S_S_S_PdS0_S_S_S_S_S__param_8,
	.param .u64 .ptr .align 1 _Z11kerneltest1PxS_S_S_S_PdS0_S_S_S_S_S__param_9,
	.param .u64 .ptr .align 1 _Z11kerneltest1PxS_S_S_S_PdS0_S_S_S_S_S__param_10,
	.param .u64 .ptr .align 1 _Z11kerneltest1PxS_S_S_S_PdS0_S_S_S_S_S__param_11
)
{
	.reg .pred 	%p<5>;
	.reg .b32 	%r<13>;
	.reg .b64 	%rd<58>;
	.reg .b64 	%fd<6>;

	ld.param.u64 	%rd31, [_Z11kerneltest1PxS_S_S_S_PdS0_S_S_S_S_S__param_0];
	ld.param.u64 	%rd32, [_Z11kerneltest1PxS_S_S_S_PdS0_S_S_S_S_S__param_2];
	ld.param.u64 	%rd24, [_Z11kerneltest1PxS_S_S_S_PdS0_S_S_S_S_S__param_4];
	ld.param.u64 	%rd25, [_Z11kerneltest1PxS_S_S_S_PdS0_S_S_S_S_S__param_5];
	ld.param.u64 	%rd26, [_Z11kerneltest1PxS_S_S_S_PdS0_S_S_S_S_S__param_6];
	ld.param.u64 	%rd27, [_Z11kerneltest1PxS_S_S_S_PdS0_S_S_S_S_S__param_7];
	ld.param.u64 	%rd28, [_Z11kerneltest1PxS_S_S_S_PdS0_S_S_S_S_S__param_8];
	ld.param.u64 	%rd29, [_Z11kerneltest1PxS_S_S_S_PdS0_S_S_S_S_S__param_10];
	ld.param.u64 	%rd30, [_Z11kerneltest1PxS_S_S_S_PdS0_S_S_S_S_S__param_11];
	cvta.to.global.u64 	%rd33, %rd32;
	cvta.to.global.u64 	%rd34, %rd31;
	ld.global.u64 	%rd1, [%rd34];
	shl.b64 	%rd35, %rd1, 3;
	add.s64 	%rd36, %rd33, %rd35;
	ld.global.u64 	%rd2, [%rd36];
	mov.u32 	%r2, %ctaid.x;
	mov.u32 	%r3, %ntid.x;
	mov.u32 	%r4, %tid.x;
	mad.lo.s32 	%r5, %r2, %r3, %r4;
	cvt.u64.u32 	%rd56, %r5;
	mov.u32 	%r6, %nctaid.x;
	mul.lo.s32 	%r1, %r3, %r6;
	setp.le.s64 	%p1, %rd2, %rd56;
	@%p1 bra 	$L__BB1_6;
	ld.param.u64 	%rd55, [_Z11kerneltest1PxS_S_S_S_PdS0_S_S_S_S_S__param_3];
	cvta.to.global.u64 	%rd37, %rd29;
	add.s64 	%rd4, %rd37, %rd35;
	mov.u32 	%r7, %ctaid.y;
	mov.u32 	%r8, %ntid.y;
	mov.u32 	%r9, %tid.y;
	mad.lo.s32 	%r10, %r7, %r8, %r9;
	cvt.u64.u32 	%rd5, %r10;
	mov.u32 	%r11, %nctaid.y;
	mul.lo.s32 	%r12, %r8, %r11;
	cvt.u64.u32 	%rd6, %r12;
	cvt.u64.u32 	%rd7, %r1;
	cvta.to.global.u64 	%rd8, %rd55;
	cvta.to.global.u64 	%rd9, %rd24;
	cvta.to.global.u64 	%rd10, %rd30;
	cvta.to.global.u64 	%rd11, %rd27;
	cvta.to.global.u64 	%rd12, %rd26;
	cvta.to.global.u64 	%rd13, %rd28;
	cvta.to.global.u64 	%rd14, %rd25;
$L__BB1_2:
	ld.global.u64 	%rd39, [%rd4];
	add.s64 	%rd40, %rd39, %rd56;
	shl.b64 	%rd41, %rd40, 3;
	add.s64 	%rd42, %rd8, %rd41;
	ld.global.u64 	%rd16, [%rd42];
	shl.b64 	%rd43, %rd16, 3;
	add.s64 	%rd44, %rd9, %rd43;
	ld.global.u64 	%rd17, [%rd44];
	setp.le.s64 	%p2, %rd17, %rd5;
	@%p2 bra 	$L__BB1_5;
	add.s64 	%rd18, %rd14, %rd43;
	add.s64 	%rd19, %rd10, %rd43;
	mov.u64 	%rd57, %rd5;
$L__BB1_4:
	ld.global.u64 	%rd46, [%rd19];
	add.s64 	%rd47, %rd46, %rd57;
	shl.b64 	%rd48, %rd47, 3;
	add.s64 	%rd49, %rd11, %rd48;
	ld.global.u64 	%rd50, [%rd49];
	shl.b64 	%rd51, %rd50, 3;
	add.s64 	%rd52, %rd12, %rd51;
	ld.global.f64 	%fd1, [%rd52];
	mul.f64 	%fd2, %fd1, 0d3FEB333333333333;
	add.s64 	%rd53, %rd13, %rd51;
	ld.global.u64 	%rd54, [%rd53];
	cvt.rn.f64.s64 	%fd3, %rd54;
	div.rn.f64 	%fd4, %fd2, %fd3;
	atom.global.add.f64 	%fd5, [%rd18], %fd4;
	add.s64 	%rd57, %rd57, %rd6;
	setp.lt.s64 	%p3, %rd57, %rd17;
	@%p3 bra 	$L__BB1_4;
$L__BB1_5:
	add.s64 	%rd56, %rd56, %rd7;
	setp.lt.s64 	%p4, %rd56, %rd2;
	@%p4 bra 	$L__BB1_2;
$L__BB1_6:
	ret;

}
	// .globl	_Z11kernel1testPxS_S_S_S_PdS0_S_S_
.visible .entry _Z11kernel1testPxS_S_S_S_PdS0_S_S_(
	.param .u64 .ptr .align 1 _Z11kernel1testPxS_S_S_S_PdS0_S_S__param_0,
	.param .u64 .ptr .align 1 _Z11kernel1testPxS_S_S_S_PdS0_S_S__param_1,
	.param .u64 .ptr .align 1 _Z11kernel1testPxS_S_S_S_PdS0_S_S__param_2,
	.param .u64 .ptr .align 1 _Z11kernel1testPxS_S_S_S_PdS0_S_S__param_3,
	.param .u64 .ptr .align 1 _Z11kernel1testPxS_S_S_S_PdS0_S_S__param_4,
	.param .u64 .ptr .align 1 _Z11kernel1testPxS_S_S_S_PdS0_S_S__param_5,
	.param .u64 .ptr .align 1 _Z11kernel1testPxS_S_S_S_PdS0_S_S__param_6,
	.param .u64 .ptr .align 1 _Z11kernel1testPxS_S_S_S_PdS0_S_S__param_7,
	.param .u64 .ptr .align 1 _Z11kernel1testPxS_S_S_S_PdS0_S_S__param_8
)
{
	.reg .pred 	%p<5>;
	.reg .b32 	%r<13>;
	.reg .b64 	%rd<58>;
	.reg .b64 	%fd<5>;

	ld.param.u64 	%rd28, [_Z11kernel1testPxS_S_S_S_PdS0_S_S__param_0];
	cvta.to.global.u64 	%rd1, %rd28;
	mov.u32 	%r2, %ctaid.x;
	mov.u32 	%r3, %ntid.x;
	mov.u32 	%r4, %tid.x;
	mad.lo.s32 	%r5, %r2, %r3, %r4;
	cvt.u64.u32 	%rd55, %r5;
	mov.u32 	%r6, %nctaid.x;
	mul.lo.s32 	%r1, %r3, %r6;
	ld.global.u64 	%rd57, [%rd1];
	setp.le.s64 	%p1, %rd57, %rd55;
	@%p1 bra 	$L__BB2_7;
	ld.param.u64 	%rd53, [_Z11kernel1testPxS_S_S_S_PdS0_S_S__param_8];
	ld.param.u64 	%rd52, [_Z11kernel1testPxS_S_S_S_PdS0_S_S__param_7];
	ld.param.u64 	%rd51, [_Z11kernel1testPxS_S_S_S_PdS0_S_S__param_6];
	ld.param.u64 	%rd49, [_Z11kernel1testPxS_S_S_S_PdS0_S_S__param_4];
	ld.param.u64 	%rd48, [_Z11kernel1testPxS_S_S_S_PdS0_S_S__param_3];
	ld.param.u64 	%rd47, [_Z11kernel1testPxS_S_S_S_PdS0_S_S__param_1];
	mov.u32 	%r7, %ctaid.y;
	mov.u32 	%r8, %ntid.y;
	mov.u32 	%r9, %tid.y;
	mad.lo.s32 	%r10, %r7, %r8, %r9;
	cvt.u64.u32 	%rd4, %r10;
	mov.u32 	%r11, %nctaid.y;
	mul.lo.s32 	%r12, %r8, %r11;
	cvt.u64.u32 	%rd5, %r12;
	cvt.u64.u32 	%rd6, %r1;
	cvta.to.global.u64 	%rd7, %rd47;
	cvta.to.global.u64 	%rd8, %rd49;
	cvta.to.global.u64 	%rd9, %rd48;
	cvta.to.global.u64 	%rd10, %rd53;
	cvta.to.global.u64 	%rd11, %rd51;
	cvta.to.global.u64 	%rd12, %rd52;
$L__BB2_2:
	shl.b64 	%rd29, %rd55, 3;
	add.s64 	%rd30, %rd7, %rd29;
	ld.global.u64 	%rd15, [%rd30];
	setp.le.s64 	%p2, %rd15, %rd4;
	@%p2 bra 	$L__BB2_6;
	mov.u64 	%rd56, %rd4;
$L__BB2_4:
	ld.param.u64 	%rd50, [_Z11kernel1testPxS_S_S_S_PdS0_S_S__param_5];
	shl.b64 	%rd31, %rd55, 3;
	add.s64 	%rd32, %rd8, %rd31;
	ld.global.u64 	%rd33, [%rd32];
	add.s64 	%rd34, %rd33, %rd56;
	shl.b64 	%rd35, %rd34, 3;
	add.s64 	%rd36, %rd9, %rd35;
	ld.global.u64 	%rd37, [%rd36];
	shl.b64 	%rd38, %rd37, 3;
	add.s64 	%rd39, %rd10, %rd38;
	ld.global.u64 	%rd40, [%rd39];
	shl.b64 	%rd41, %rd40, 3;
	add.s64 	%rd42, %rd11, %rd41;
	ld.global.f64 	%fd1, [%rd42];
	add.s64 	%rd43, %rd12, %rd38;
	ld.global.u64 	%rd44, [%rd43];
	cvt.rn.f64.s64 	%fd2, %rd44;
	div.rn.f64 	%fd3, %fd1, %fd2;
	cvta.to.global.u64 	%rd45, %rd50;
	add.s64 	%rd46, %rd45, %rd31;
	atom.global.add.f64 	%fd4, [%rd46], %fd3;
	add.s64 	%rd56, %rd56, %rd5;
	setp.lt.s64 	%p3, %rd56, %rd15;
	@%p3 bra 	$L__BB2_4;
	ld.global.u64 	%rd57, [%rd1];
$L__BB2_6:
	add.s64 	%rd55, %rd55, %rd6;
	setp.lt.s64 	%p4, %rd55, %rd57;
	@%p4 bra 	$L__BB2_2;
$L__BB2_7:
	ret;

}
	// .globl	_Z12kernel1test1PxS_S_S_S_PdS0_S_S_
.visible .entry _Z12kernel1test1PxS_S_S_S_PdS0_S_S_(
	.param .u64 .ptr .align 1 _Z12kernel1test1PxS_S_S_S_PdS0_S_S__param_0,
	.param .u64 .ptr .align 1 _Z12kernel1test1PxS_S_S_S_PdS0_S_S__param_1,
	.param .u64 .ptr .align 1 _Z12kernel1test1PxS_S_S_S_PdS0_S_S__param_2,
	.param .u64 .ptr .align 1 _Z12kernel1test1PxS_S_S_S_PdS0_S_S__param_3,
	.param .u64 .ptr .align 1 _Z12kernel1test1PxS_S_S_S_PdS0_S_S__param_4,
	.param .u64 .ptr .align 1 _Z12kernel1test1PxS_S_S_S_PdS0_S_S__param_5,
	.param .u64 .ptr .align 1 _Z12kernel1test1PxS_S_S_S_PdS0_S_S__param_6,
	.param .u64 .ptr .align 1 _Z12kernel1test1PxS_S_S_S_PdS0_S_S__param_7,
	.param .u64 .ptr .align 1 _Z12kernel1test1PxS_S_S_S_PdS0_S_S__param_8
)
{
	.reg .pred 	%p<8>;
	.reg .b32 	%r<10>;
	.reg .b64 	%rd<115>;
	.reg .b64 	%fd<21>;

	ld.param.u64 	%rd27, [_Z12kernel1test1PxS_S_S_S_PdS0_S_S__param_0];
	ld.param.u64 	%rd28, [_Z12kernel1test1PxS_S_S_S_PdS0_S_S__param_1];
	ld.param.u64 	%rd29, [_Z12kernel1test1PxS_S_S_S_PdS0_S_S__param_3];
	ld.param.u64 	%rd26, [_Z12kernel1test1PxS_S_S_S_PdS0_S_S__param_5];
	ld.param.u64 	%rd30, [_Z12kernel1test1PxS_S_S_S_PdS0_S_S__param_6];
	ld.param.u64 	%rd31, [_Z12kernel1test1PxS_S_S_S_PdS0_S_S__param_7];
	ld.param.u64 	%rd32, [_Z12kernel1test1PxS_S_S_S_PdS0_S_S__param_8];
	cvta.to.global.u64 	%rd1, %rd31;
	cvta.to.global.u64 	%rd2, %rd30;
	cvta.to.global.u64 	%rd3, %rd32;
	cvta.to.global.u64 	%rd4, %rd29;
	cvta.to.global.u64 	%rd33, %rd28;
	cvta.to.global.u64 	%rd34, %rd27;
	ld.global.u64 	%rd5, [%rd34];
	shl.b64 	%rd35, %rd5, 3;
	add.s64 	%rd36, %rd33, %rd35;
	ld.global.u64 	%rd6, [%rd36];
	mov.u32 	%r1, %ctaid.x;
	mov.u32 	%r2, %ntid.x;
	mov.u32 	%r3, %tid.x;
	mad.lo.s32 	%r4, %r1, %r2, %r3;
	cvt.u64.u32 	%rd113, %r4;
	mov.u32 	%r5, %nctaid.x;
	mul.lo.s32 	%r6, %r2, %r5;
	cvt.u64.u32 	%rd8, %r6;
	setp.le.s64 	%p1, %rd6, %rd113;
	@%p1 bra 	$L__BB3_9;
	ld.param.u64 	%rd109, [_Z12kernel1test1PxS_S_S_S_PdS0_S_S__param_4];
	cvta.to.global.u64 	%rd37, %rd109;
	cvta.to.global.u64 	%rd38, %rd26;
	add.s64 	%rd9, %rd37, %rd35;
	add.s64 	%rd10, %rd38, %rd35;
	add.s64 	%rd40, %rd8, %rd113;
	max.u64 	%rd41, %rd6, %rd40;
	setp.lt.u64 	%p2, %rd40, %rd6;
	selp.u64 	%rd11, 1, 0, %p2;
	add.s64 	%rd42, %rd40, %rd11;
	sub.s64 	%rd12, %rd41, %rd42;
	and.b64  	%rd43, %rd12, -4294967296;
	setp.ne.s64 	%p3, %rd43, 0;
	@%p3 bra 	$L__BB3_3;
	cvt.u32.u64 	%r7, %rd8;
	cvt.u32.u64 	%r8, %rd12;
	div.u32 	%r9, %r8, %r7;
	cvt.u64.u32 	%rd110, %r9;
	bra.uni 	$L__BB3_4;
$L__BB3_3:
	div.u64 	%rd110, %rd12, %rd8;
$L__BB3_4:
	add.s64 	%rd16, %rd110, %rd11;
	and.b64  	%rd44, %rd16, 3;
	setp.eq.s64 	%p4, %rd44, 3;
	@%p4 bra 	$L__BB3_7;
	add.s64 	%rd45, %rd16, 1;
	and.b64  	%rd111, %rd45, 3;
$L__BB3_6:
	.pragma "nounroll";
	ld.global.u64 	%rd46, [%rd9];
	add.s64 	%rd47, %rd46, %rd113;
	shl.b64 	%rd48, %rd47, 3;
	add.s64 	%rd49, %rd4, %rd48;
	ld.global.u64 	%rd50, [%rd49];
	shl.b64 	%rd51, %rd50, 3;
	add.s64 	%rd52, %rd3, %rd51;
	ld.global.u64 	%rd53, [%rd52];
	shl.b64 	%rd54, %rd53, 3;
	add.s64 	%rd55, %rd2, %rd54;
	ld.global.f64 	%fd1, [%rd55];
	add.s64 	%rd56, %rd1, %rd51;
	ld.global.u64 	%rd57, [%rd56];
	cvt.rn.f64.s64 	%fd2, %rd57;
	div.rn.f64 	%fd3, %fd1, %fd2;
	atom.global.add.f64 	%fd4, [%rd10], %fd3;
	add.s64 	%rd113, %rd113, %rd8;
	add.s64 	%rd111, %rd111, -1;
	setp.ne.s64 	%p5, %rd111, 0;
	@%p5 bra 	$L__BB3_6;
$L__BB3_7:
	setp.lt.u64 	%p6, %rd16, 3;
	@%p6 bra 	$L__BB3_9;
$L__BB3_8:
	ld.global.u64 	%rd58, [%rd9];
	add.s64 	%rd59, %rd58, %rd113;
	shl.b64 	%rd60, %rd59, 3;
	add.s64 	%rd61, %rd4, %rd60;
	ld.global.u64 	%rd62, [%rd61];
	shl.b64 	%rd63, %rd62, 3;
	add.s64 	%rd64, %rd3, %rd63;
	ld.global.u64 	%rd65, [%rd64];
	shl.b64 	%rd66, %rd65, 3;
	add.s64 	%rd67, %rd2, %rd66;
	ld.global.f64 	%fd5, [%rd67];
	add.s64 	%rd68, %rd1, %rd63;
	ld.global.u64 	%rd69, [%rd68];
	cvt.rn.f64.s64 	%fd6, %rd69;
	div.rn.f64 	%fd7, %fd5, %fd6;
	atom.global.add.f64 	%fd8, [%rd10], %fd7;
	add.s64 	%rd70, %rd113, %rd8;
	ld.global.u64 	%rd71, [%rd9];
	add.s64 	%rd72, %rd71, %rd70;
	shl.b64 	%rd73, %rd72, 3;
	add.s64 	%rd74, %rd4, %rd73;
	ld.global.u64 	%rd75, [%rd74];
	shl.b64 	%rd76, %rd75, 3;
	add.s64 	%rd77, %rd3, %rd76;
	ld.global.u64 	%rd78, [%rd77];
	shl.b64 	%rd79, %rd78, 3;
	add.s64 	%rd80, %rd2, %rd79;
	ld.global.f64 	%fd9, [%rd80];
	add.s64 	%rd81, %rd1, %rd76;
	ld.global.u64 	%rd82, [%rd81];
	cvt.rn.f64.s64 	%fd10, %rd82;
	div.rn.f64 	%fd11, %fd9, %fd10;
	atom.global.add.f64 	%fd12, [%rd10], %fd11;
	add.s64 	%rd83, %rd70, %rd8;
	ld.global.u64 	%rd84, [%rd9];
	add.s64 	%rd85, %rd84, %rd83;
	shl.b64 	%rd86, %rd85, 3;
	add.s64 	%rd87, %rd4, %rd86;
	ld.global.u64 	%rd88, [%rd87];
	shl.b64 	%rd89, %rd88, 3;
	add.s64 	%rd90, %rd3, %rd89;
	ld.global.u64 	%rd91, [%rd90];
	shl.b64 	%rd92, %rd91, 3;
	add.s64 	%rd93, %rd2, %rd92;
	ld.global.f64 	%fd13, [%rd93];
	add.s64 	%rd94, %rd1, %rd89;
	ld.global.u64 	%rd95, [%rd94];
	cvt.rn.f64.s64 	%fd14, %rd95;
	div.rn.f64 	%fd15, %fd13, %fd14;
	atom.global.add.f64 	%fd16, [%rd10], %fd15;
	add.s64 	%rd96, %rd83, %rd8;
	ld.global.u64 	%rd97, [%rd9];
	add.s64 	%rd98, %rd97, %rd96;
	shl.b64 	%rd99, %rd98, 3;
	add.s64 	%rd100, %rd4, %rd99;
	ld.global.u64 	%rd101, [%rd100];
	shl.b64 	%rd102, %rd101, 3;
	add.s64 	%rd103, %rd3, %rd102;
	ld.global.u64 	%rd104, [%rd103];
	shl.b64 	%rd105, %rd104, 3;
	add.s64 	%rd106, %rd2, %rd105;
	ld.global.f64 	%fd17, [%rd106];
	add.s64 	%rd107, %rd1, %rd102;
	ld.global.u64 	%rd108, [%rd107];
	cvt.rn.f64.s64 	%fd18, %rd108;
	div.rn.f64 	%fd19, %fd17, %fd18;
	atom.global.add.f64 	%fd20, [%rd10], %fd19;
	add.s64 	%rd113, %rd96, %rd8;
	setp.lt.s64 	%p7, %rd113, %rd6;
	@%p7 bra 	$L__BB3_8;
$L__BB3_9:
	ret;

}
	// .globl	_Z11kernel2testPxS_S_S_S_PdS0_S_S_S_
.visible .entry _Z11kernel2testPxS_S_S_S_PdS0_S_S_S_(
	.param .u64 .ptr .align 1 _Z11kernel2testPxS_S_S_S_PdS0_S_S_S__param_0,
	.param .u64 .ptr .align 1 _Z11kernel2testPxS_S_S_S_PdS0_S_S_S__param_1,
	.param .u64 .ptr .align 1 _Z11kernel2testPxS_S_S_S_PdS0_S_S_S__param_2,
	.param .u64 .ptr .align 1 _Z11kernel2testPxS_S_S_S_PdS0_S_S_S__param_3,
	.param .u64 .ptr .align 1 _Z11kernel2testPxS_S_S_S_PdS0_S_S_S__param_4,
	.param .u64 .ptr .align 1 _Z11kernel2testPxS_S_S_S_PdS0_S_S_S__param_5,
	.param .u64 .ptr .align 1 _Z11kernel2testPxS_S_S_S_PdS0_S_S_S__param_6,
	.param .u64 .ptr .align 1 _Z11kernel2testPxS_S_S_S_PdS0_S_S_S__param_7,
	.param .u64 .ptr .align 1 _Z11kernel2testPxS_S_S_S_PdS0_S_S_S__param_8,
	.param .u64 .ptr .align 1 _Z11kernel2testPxS_S_S_S_PdS0_S_S_S__param_9
)
{
	.reg .pred 	%p<6>;
	.reg .b32 	%r<13>;
	.reg .b64 	%rd<58>;
	.reg .b64 	%fd<5>;

	ld.param.u64 	%rd33, [_Z11kernel2testPxS_S_S_S_PdS0_S_S_S__param_0];
	ld.param.u64 	%rd26, [_Z11kernel2testPxS_S_S_S_PdS0_S_S_S__param_3];
	ld.param.u64 	%rd28, [_Z11kernel2testPxS_S_S_S_PdS0_S_S_S__param_5];
	ld.param.u64 	%rd29, [_Z11kernel2testPxS_S_S_S_PdS0_S_S_S__param_6];
	ld.param.u64 	%rd30, [_Z11kernel2testPxS_S_S_S_PdS0_S_S_S__param_7];
	ld.param.u64 	%rd31, [_Z11kernel2testPxS_S_S_S_PdS0_S_S_S__param_8];
	ld.param.u64 	%rd32, [_Z11kernel2testPxS_S_S_S_PdS0_S_S_S__param_9];
	cvta.to.global.u64 	%rd1, %rd33;
	mov.u32 	%r2, %ctaid.x;
	mov.u32 	%r3, %ntid.x;
	mov.u32 	%r4, %tid.x;
	mad.lo.s32 	%r5, %r2, %r3, %r4;
	cvt.u64.u32 	%rd55, %r5;
	mov.u32 	%r6, %nctaid.x;
	mul.lo.s32 	%r1, %r3, %r6;
	ld.global.u64 	%rd54, [%rd1];
	setp.le.s64 	%p1, %rd54, %rd55;
	@%p1 bra 	$L__BB4_8;
	ld.param.u64 	%rd53, [_Z11kernel2testPxS_S_S_S_PdS0_S_S_S__param_4];
	ld.param.u64 	%rd52, [_Z11kernel2testPxS_S_S_S_PdS0_S_S_S__param_1];
	mov.u32 	%r7, %ctaid.y;
	mov.u32 	%r8, %ntid.y;
	mov.u32 	%r9, %tid.y;
	mad.lo.s32 	%r10, %r7, %r8, %r9;
	cvt.u64.u32 	%rd4, %r10;
	mov.u32 	%r11, %nctaid.y;
	mul.lo.s32 	%r12, %r8, %r11;
	cvt.u64.u32 	%rd5, %r12;
	cvt.u64.u32 	%rd6, %r1;
	cvta.to.global.u64 	%rd7, %rd32;
	cvta.to.global.u64 	%rd8, %rd52;
	cvta.to.global.u64 	%rd9, %rd53;
	cvta.to.global.u64 	%rd10, %rd26;
	cvta.to.global.u64 	%rd11, %rd31;
	cvta.to.global.u64 	%rd12, %rd29;
	cvta.to.global.u64 	%rd13, %rd30;
	cvta.to.global.u64 	%rd14, %rd28;
$L__BB4_2:
	shl.b64 	%rd34, %rd55, 3;
	add.s64 	%rd35, %rd7, %rd34;
	ld.global.u64 	%rd36, [%rd35];
	setp.ne.s64 	%p2, %rd36, 0;
	@%p2 bra 	$L__BB4_7;
	shl.b64 	%rd37, %rd55, 3;
	add.s64 	%rd38, %rd8, %rd37;
	ld.global.u64 	%rd17, [%rd38];
	setp.le.s64 	%p3, %rd17, %rd4;
	@%p3 bra 	$L__BB4_7;
	shl.b64 	%rd39, %rd55, 3;
	add.s64 	%rd18, %rd9, %rd39;
	add.s64 	%rd19, %rd14, %rd39;
	mov.u64 	%rd56, %rd4;
$L__BB4_5:
	ld.global.u64 	%rd40, [%rd18];
	add.s64 	%rd41, %rd40, %rd56;
	shl.b64 	%rd42, %rd41, 3;
	add.s64 	%rd43, %rd10, %rd42;
	ld.global.u64 	%rd44, [%rd43];
	shl.b64 	%rd45, %rd44, 3;
	add.s64 	%rd46, %rd11, %rd45;
	ld.global.u64 	%rd47, [%rd46];
	shl.b64 	%rd48, %rd47, 3;
	add.s64 	%rd49, %rd12, %rd48;
	ld.global.f64 	%fd1, [%rd49];
	add.s64 	%rd50, %rd13, %rd45;
	ld.global.u64 	%rd51, [%rd50];
	cvt.rn.f64.s64 	%fd2, %rd51;
	div.rn.f64 	%fd3, %fd1, %fd2;
	atom.global.add.f64 	%fd4, [%rd19], %fd3;
	add.s64 	%rd56, %rd56, %rd5;
	setp.lt.s64 	%p4, %rd56, %rd17;
	@%p4 bra 	$L__BB4_5;
	ld.global.u64 	%rd54, [%rd1];
$L__BB4_7:
	add.s64 	%rd55, %rd55, %rd6;
	setp.lt.s64 	%p5, %rd55, %rd54;
	@%p5 bra 	$L__BB4_2;
$L__BB4_8:
	ret;

}
	// .globl	_Z12kernel2test1PxS_S_S_S_PdS0_S_S_S_
.visible .entry _Z12kernel2test1PxS_S_S_S_PdS0_S_S_S_(
	.param .u64 .ptr .align 1 _Z12kernel2test1PxS_S_S_S_PdS0_S_S_S__param_0,
	.param .u64 .ptr .align 1 _Z12kernel2test1PxS_S_S_S_PdS0_S_S_S__param_1,
	.param .u64 .ptr .align 1 _Z12kernel2test1PxS_S_S_S_PdS0_S_S_S__param_2,
	.param .u64 .ptr .align 1 _Z12kernel2test1PxS_S_S_S_PdS0_S_S_S__param_3,
	.param .u64 .ptr .align 1 _Z12kernel2test1PxS_S_S_S_PdS0_S_S_S__param_4,
	.param .u64 .ptr .align 1 _Z12kernel2test1PxS_S_S_S_PdS0_S_S_S__param_5,
	.param .u64 .ptr .align 1 _Z12kernel2test1PxS_S_S_S_PdS0_S_S_S__param_6,
	.param .u64 .ptr .align 1 _Z12kernel2test1PxS_S_S_S_PdS0_S_S_S__param_7,
	.param .u64 .ptr .align 1 _Z12kernel2test1PxS_S_S_S_PdS0_S_S_S__param_8,
	.param .u64 .ptr .align 1 _Z12kernel2test1PxS_S_S_S_PdS0_S_S_S__param_9
)
{
	.reg .pred 	%p<9>;
	.reg .b32 	%r<13>;
	.reg .b64 	%rd<120>;
	.reg .b64 	%fd<21>;

	ld.param.u64 	%rd28, [_Z12kernel2test1PxS_S_S_S_PdS0_S_S_S__param_0];
	ld.param.u64 	%rd25, [_Z12kernel2test1PxS_S_S_S_PdS0_S_S_S__param_1];
	ld.param.u64 	%rd29, [_Z12kernel2test1PxS_S_S_S_PdS0_S_S_S__param_3];
	ld.param.u64 	%rd26, [_Z12kernel2test1PxS_S_S_S_PdS0_S_S_S__param_4];
	ld.param.u64 	%rd27, [_Z12kernel2test1PxS_S_S_S_PdS0_S_S_S__param_5];
	ld.param.u64 	%rd30, [_Z12kernel2test1PxS_S_S_S_PdS0_S_S_S__param_6];
	ld.param.u64 	%rd31, [_Z12kernel2test1PxS_S_S_S_PdS0_S_S_S__param_7];
	ld.param.u64 	%rd32, [_Z12kernel2test1PxS_S_S_S_PdS0_S_S_S__param_8];
	ld.param.u64 	%rd33, [_Z12kernel2test1PxS_S_S_S_PdS0_S_S_S__param_9];
	cvta.to.global.u64 	%rd1, %rd31;
	cvta.to.global.u64 	%rd2, %rd30;
	cvta.to.global.u64 	%rd3, %rd32;
	cvta.to.global.u64 	%rd4, %rd29;
	cvta.to.global.u64 	%rd34, %rd33;
	cvta.to.global.u64 	%rd35, %rd28;
	ld.global.u64 	%rd5, [%rd35];
	shl.b64 	%rd36, %rd5, 3;
	add.s64 	%rd37, %rd34, %rd36;
	ld.global.u64 	%rd38, [%rd37];
	setp.ne.s64 	%p1, %rd38, 0;
	@%p1 bra 	$L__BB5_10;
	cvta.to.global.u64 	%rd39, %rd25;
	add.s64 	%rd41, %rd39, %rd36;
	ld.global.u64 	%rd6, [%rd41];
	mov.u32 	%r1, %ctaid.y;
	mov.u32 	%r2, %ntid.y;
	mov.u32 	%r3, %tid.y;
	mad.lo.s32 	%r4, %r1, %r2, %r3;
	cvt.u64.u32 	%rd118, %r4;
	mov.u32 	%r5, %nctaid.y;
	mul.lo.s32 	%r6, %r2, %r5;
	cvt.u64.u32 	%rd8, %r6;
	setp.le.s64 	%p2, %rd6, %rd118;
	@%p2 bra 	$L__BB5_10;
	cvt.u32.u64 	%r7, %rd8;
	cvt.u32.u64 	%r8, %rd118;
	cvta.to.global.u64 	%rd42, %rd26;
	add.s64 	%rd9, %rd42, %rd36;
	cvta.to.global.u64 	%rd44, %rd27;
	add.s64 	%rd10, %rd44, %rd36;
	add.s32 	%r9, %r8, %r7;
	cvt.u64.u32 	%rd45, %r9;
	max.u64 	%rd46, %rd6, %rd45;
	setp.gt.u64 	%p3, %rd6, %rd45;
	selp.u64 	%rd11, 1, 0, %p3;
	add.s64 	%rd47, %rd11, %rd45;
	sub.s64 	%rd12, %rd46, %rd47;
	and.b64  	%rd48, %rd12, -4294967296;
	setp.ne.s64 	%p4, %rd48, 0;
	@%p4 bra 	$L__BB5_4;
	cvt.u32.u64 	%r11, %rd12;
	div.u32 	%r12, %r11, %r7;
	cvt.u64.u32 	%rd115, %r12;
	bra.uni 	$L__BB5_5;
$L__BB5_4:
	div.u64 	%rd115, %rd12, %rd8;
$L__BB5_5:
	add.s64 	%rd16, %rd115, %rd11;
	and.b64  	%rd49, %rd16, 3;
	setp.eq.s64 	%p5, %rd49, 3;
	@%p5 bra 	$L__BB5_8;
	add.s64 	%rd50, %rd16, 1;
	and.b64  	%rd51, %rd50, 3;
	neg.s64 	%rd116, %rd51;
$L__BB5_7:
	.pragma "nounroll";
	ld.global.u64 	%rd52, [%rd9];
	add.s64 	%rd53, %rd52, %rd118;
	shl.b64 	%rd54, %rd53, 3;
	add.s64 	%rd55, %rd4, %rd54;
	ld.global.u64 	%rd56, [%rd55];
	shl.b64 	%rd57, %rd56, 3;
	add.s64 	%rd58, %rd3, %rd57;
	ld.global.u64 	%rd59, [%rd58];
	shl.b64 	%rd60, %rd59, 3;
	add.s64 	%rd61, %rd2, %rd60;
	ld.global.f64 	%fd1, [%rd61];
	add.s64 	%rd62, %rd1, %rd57;
	ld.global.u64 	%rd63, [%rd62];
	cvt.rn.f64.s64 	%fd2, %rd63;
	div.rn.f64 	%fd3, %fd1, %fd2;
	atom.global.add.f64 	%fd4, [%rd10], %fd3;
	add.s64 	%rd118, %rd118, %rd8;
	add.s64 	%rd116, %rd116, 1;
	setp.ne.s64 	%p6, %rd116, 0;
	@%p6 bra 	$L__BB5_7;
$L__BB5_8:
	setp.lt.u64 	%p7, %rd16, 3;
	@%p7 bra 	$L__BB5_10;
$L__BB5_9:
	ld.global.u64 	%rd64, [%rd9];
	add.s64 	%rd65, %rd64, %rd118;
	shl.b64 	%rd66, %rd65, 3;
	add.s64 	%rd67, %rd4, %rd66;
	ld.global.u64 	%rd68, [%rd67];
	shl.b64 	%rd69, %rd68, 3;
	add.s64 	%rd70, %rd3, %rd69;
	ld.global.u64 	%rd71, [%rd70];
	shl.b64 	%rd72, %rd71, 3;
	add.s64 	%rd73, %rd2, %rd72;
	ld.global.f64 	%fd5, [%rd73];
	add.s64 	%rd74, %rd1, %rd69;
	ld.global.u64 	%rd75, [%rd74];
	cvt.rn.f64.s64 	%fd6, %rd75;
	div.rn.f64 	%fd7, %fd5, %fd6;
	atom.global.add.f64 	%fd8, [%rd10], %fd7;
	add.s64 	%rd76, %rd118, %rd8;
	ld.global.u64 	%rd77, [%rd9];
	add.s64 	%rd78, %rd77, %rd76;
	shl.b64 	%rd79, %rd78, 3;
	add.s64 	%rd80, %rd4, %rd79;
	ld.global.u64 	%rd81, [%rd80];
	shl.b64 	%rd82, %rd81, 3;
	add.s64 	%rd83, %rd3, %rd82;
	ld.global.u64 	%rd84, [%rd83];
	shl.b64 	%rd85, %rd84, 3;
	add.s64 	%rd86, %rd2, %rd85;
	ld.global.f64 	%fd9, [%rd86];
	add.s64 	%rd87, %rd1, %rd82;
	ld.global.u64 	%rd88, [%rd87];
	cvt.rn.f64.s64 	%fd10, %rd88;
	div.rn.f64 	%fd11, %fd9, %fd10;
	atom.global.add.f64 	%fd12, [%rd10], %fd11;
	add.s64 	%rd89, %rd76, %rd8;
	ld.global.u64 	%rd90, [%rd9];
	add.s64 	%rd91, %rd90, %rd89;
	shl.b64 	%rd92, %rd91, 3;
	add.s64 	%rd93, %rd4, %rd92;
	ld.global.u64 	%rd94, [%rd93];
	shl.b64 	%rd95, %rd94, 3;
	add.s64 	%rd96, %rd3, %rd95;
	ld.global.u64 	%rd97, [%rd96];
	shl.b64 	%rd98, %rd97, 3;
	add.s64 	%rd99, %rd2, %rd98;
	ld.global.f64 	%fd13, [%rd99];
	add.s64 	%rd100, %rd1, %rd95;
	ld.global.u64 	%rd101, [%rd100];
	cvt.rn.f64.s64 	%fd14, %rd101;
	div.rn.f64 	%fd15, %fd13, %fd14;
	atom.global.add.f64 	%fd16, [%rd10], %fd15;
	add.s64 	%rd102, %rd89, %rd8;
	ld.global.u64 	%rd103, [%rd9];
	add.s64 	%rd104, %rd103, %rd102;
	shl.b64 	%rd105, %rd104, 3;
	add.s64 	%rd106, %rd4, %rd105;
	ld.global.u64 	%rd107, [%rd106];
	shl.b64 	%rd108, %rd107, 3;
	add.s64 	%rd109, %rd3, %rd108;
	ld.global.u64 	%rd110, [%rd109];
	shl.b64 	%rd111, %rd110, 3;
	add.s64 	%rd112, %rd2, %rd111;
	ld.global.f64 	%fd17, [%rd112];
	add.s64 	%rd113, %rd1, %rd108;
	ld.global.u64 	%rd114, [%rd113];
	cvt.rn.f64.s64 	%fd18, %rd114;
	div.rn.f64 	%fd19, %fd17, %fd18;
	atom.global.add.f64 	%fd20, [%rd10], %fd19;
	add.s64 	%rd118, %rd102, %rd8;
	setp.lt.s64 	%p8, %rd118, %rd6;
	@%p8 bra 	$L__BB5_9;
$L__BB5_10:
	ret;

}
	// .globl	_Z11kernel3testPxS_S_S_S_PdS0_S_
.visible .entry _Z11kernel3testPxS_S_S_S_PdS0_S_(
	.param .u64 .ptr .align 1 _Z11kernel3testPxS_S_S_S_PdS0_S__param_0,
	.param .u64 .ptr .align 1 _Z11kernel3testPxS_S_S_S_PdS0_S__param_1,
	.param .u64 .ptr .align 1 _Z11kernel3testPxS_S_S_S_PdS0_S__param_2,
	.param .u64 .ptr .align 1 _Z11kernel3testPxS_S_S_S_PdS0_S__param_3,
	.param .u64 .ptr .align 1 _Z11kernel3testPxS_S_S_S_PdS0_S__param_4,
	.param .u64 .ptr .align 1 _Z11kernel3testPxS_S_S_S_PdS0_S__param_5,
	.param .u64 .ptr .align 1 _Z11kernel3testPxS_S_S_S_PdS0_S__param_6,
	.param .u64 .ptr .align 1 _Z11kernel3testPxS_S_S_S_PdS0_S__param_7
)
{
	.reg .pred 	%p<5>;
	.reg .b32 	%r<13>;
	.reg .b64 	%rd<52>;
	.reg .b64 	%fd<5>;

	ld.param.u64 	%rd27, [_Z11kernel3testPxS_S_S_S_PdS0_S__param_0];
	cvta.to.global.u64 	%rd1, %rd27;
	mov.u32 	%r2, %ctaid.x;
	mov.u32 	%r3, %ntid.x;
	mov.u32 	%r4, %tid.x;
	mad.lo.s32 	%r5, %r2, %r3, %r4;
	cvt.u64.u32 	%rd49, %r5;
	mov.u32 	%r6, %nctaid.x;
	mul.lo.s32 	%r1, %r3, %r6;
	ld.global.u64 	%rd51, [%rd1];
	setp.le.s64 	%p1, %rd51, %rd49;
	@%p1 bra 	$L__BB6_7;
	ld.param.u64 	%rd47, [_Z11kernel3testPxS_S_S_S_PdS0_S__param_7];
	ld.param.u64 	%rd46, [_Z11kernel3testPxS_S_S_S_PdS0_S__param_6];
	ld.param.u64 	%rd45, [_Z11kernel3testPxS_S_S_S_PdS0_S__param_5];
	ld.param.u64 	%rd44, [_Z11kernel3testPxS_S_S_S_PdS0_S__param_4];
	ld.param.u64 	%rd43, [_Z11kernel3testPxS_S_S_S_PdS0_S__param_3];
	ld.param.u64 	%rd42, [_Z11kernel3testPxS_S_S_S_PdS0_S__param_1];
	mov.u32 	%r7, %ctaid.y;
	mov.u32 	%r8, %ntid.y;
	mov.u32 	%r9, %tid.y;
	mad.lo.s32 	%r10, %r7, %r8, %r9;
	cvt.u64.u32 	%rd4, %r10;
	mov.u32 	%r11, %nctaid.y;
	mul.lo.s32 	%r12, %r8, %r11;
	cvt.u64.u32 	%rd5, %r12;
	cvt.u64.u32 	%rd6, %r1;
	cvta.to.global.u64 	%rd7, %rd42;
	cvta.to.global.u64 	%rd8, %rd44;
	cvta.to.global.u64 	%rd9, %rd43;
	cvta.to.global.u64 	%rd10, %rd46;
	cvta.to.global.u64 	%rd11, %rd47;
	cvta.to.global.u64 	%rd12, %rd45;
$L__BB6_2:
	shl.b64 	%rd28, %rd49, 3;
	add.s64 	%rd29, %rd7, %rd28;
	ld.global.u64 	%rd15, [%rd29];
	setp.le.s64 	%p2, %rd15, %rd4;
	@%p2 bra 	$L__BB6_6;
	mov.u64 	%rd50, %rd4;
$L__BB6_4:
	shl.b64 	%rd30, %rd49, 3;
	add.s64 	%rd31, %rd8, %rd30;
	ld.global.u64 	%rd32, [%rd31];
	add.s64 	%rd33, %rd32, %rd50;
	shl.b64 	%rd34, %rd33, 3;
	add.s64 	%rd35, %rd9, %rd34;
	ld.global.u64 	%rd36, [%rd35];
	shl.b64 	%rd37, %rd36, 3;
	add.s64 	%rd38, %rd10, %rd37;
	ld.global.f64 	%fd1, [%rd38];
	add.s64 	%rd39, %rd11, %rd37;
	ld.global.u64 	%rd40, [%rd39];
	cvt.rn.f64.s64 	%fd2, %rd40;
	div.rn.f64 	%fd3, %fd1, %fd2;
	add.s64 	%rd41, %rd12, %rd30;
	atom.global.add.f64 	%fd4, [%rd41], %fd3;
	add.s64 	%rd50, %rd50, %rd5;
	setp.lt.s64 	%p3, %rd50, %rd15;
	@%p3 bra 	$L__BB6_4;
	ld.global.u64 	%rd51, [%rd1];
$L__BB6_6:
	add.s64 	%rd49, %rd49, %rd6;
	setp.lt.s64 	%p4, %rd49, %rd51;
	@%p4 bra 	$L__BB6_2;
$L__BB6_7:
	ret;

}
	// .globl	_Z12kernel3test1PxS_S_S_S_PdS0_S_
.visible .entry _Z12kernel3test1PxS_S_S_S_PdS0_S_(
	.param .u64 .ptr .align 1 _Z12kernel3test1PxS_S_S_S_PdS0_S__param_0,
	.param .u64 .ptr .align 1 _Z12kernel3test1PxS_S_S_S_PdS0_S__param_1,
	.param .u64 .ptr .align 1 _Z12kernel3test1PxS_S_S_S_PdS0_S__param_2,
	.param .u64 .ptr .align 1 _Z12kernel3test1PxS_S_S_S_PdS0_S__param_3,
	.param .u64 .ptr .align 1 _Z12kernel3test1PxS_S_S_S_PdS0_S__param_4,
	.param .u64 .ptr .align 1 _Z12kernel3test1PxS_S_S_S_PdS0_S__param_5,
	.param .u64 .ptr .align 1 _Z12kernel3test1PxS_S_S_S_PdS0_S__param_6,
	.param .u64 .ptr .align 1 _Z12kernel3test1PxS_S_S_S_PdS0_S__param_7
)
{
	.reg .pred 	%p<8>;
	.reg .b32 	%r<13>;
	.reg .b64 	%rd<98>;
	.reg .b64 	%fd<21>;

	ld.param.u64 	%rd26, [_Z12kernel3test1PxS_S_S_S_PdS0_S__param_0];
	ld.param.u64 	%rd27, [_Z12kernel3test1PxS_S_S_S_PdS0_S__param_1];
	ld.param.u64 	%rd28, [_Z12kernel3test1PxS_S_S_S_PdS0_S__param_3];
	ld.param.u64 	%rd24, [_Z12kernel3test1PxS_S_S_S_PdS0_S__param_4];
	ld.param.u64 	%rd25, [_Z12kernel3test1PxS_S_S_S_PdS0_S__param_5];
	ld.param.u64 	%rd29, [_Z12kernel3test1PxS_S_S_S_PdS0_S__param_6];
	ld.param.u64 	%rd30, [_Z12kernel3test1PxS_S_S_S_PdS0_S__param_7];
	cvta.to.global.u64 	%rd1, %rd30;
	cvta.to.global.u64 	%rd2, %rd29;
	cvta.to.global.u64 	%rd3, %rd28;
	cvta.to.global.u64 	%rd31, %rd27;
	cvta.to.global.u64 	%rd32, %rd26;
	ld.global.u64 	%rd4, [%rd32];
	shl.b64 	%rd33, %rd4, 3;
	add.s64 	%rd34, %rd31, %rd33;
	ld.global.u64 	%rd5, [%rd34];
	mov.u32 	%r1, %ctaid.y;
	mov.u32 	%r2, %ntid.y;
	mov.u32 	%r3, %tid.y;
	mad.lo.s32 	%r4, %r1, %r2, %r3;
	cvt.u64.u32 	%rd96, %r4;
	mov.u32 	%r5, %nctaid.y;
	mul.lo.s32 	%r6, %r2, %r5;
	cvt.u64.u32 	%rd7, %r6;
	setp.le.s64 	%p1, %rd5, %rd96;
	@%p1 bra 	$L__BB7_9;
	cvt.u32.u64 	%r7, %rd7;
	cvt.u32.u64 	%r8, %rd96;
	cvta.to.global.u64 	%rd35, %rd24;
	cvta.to.global.u64 	%rd36, %rd25;
	add.s64 	%rd8, %rd35, %rd33;
	add.s64 	%rd9, %rd36, %rd33;
	add.s32 	%r9, %r8, %r7;
	cvt.u64.u32 	%rd38, %r9;
	max.u64 	%rd39, %rd5, %rd38;
	setp.gt.u64 	%p2, %rd5, %rd38;
	selp.u64 	%rd10, 1, 0, %p2;
	add.s64 	%rd40, %rd10, %rd38;
	sub.s64 	%rd11, %rd39, %rd40;
	and.b64  	%rd41, %rd11, -4294967296;
	setp.ne.s64 	%p3, %rd41, 0;
	@%p3 bra 	$L__BB7_3;
	cvt.u32.u64 	%r11, %rd11;
	div.u32 	%r12, %r11, %r7;
	cvt.u64.u32 	%rd93, %r12;
	bra.uni 	$L__BB7_4;
$L__BB7_3:
	div.u64 	%rd93, %rd11, %rd7;
$L__BB7_4:
	add.s64 	%rd15, %rd93, %rd10;
	and.b64  	%rd42, %rd15, 3;
	setp.eq.s64 	%p4, %rd42, 3;
	@%p4 bra 	$L__BB7_7;
	add.s64 	%rd43, %rd15, 1;
	and.b64  	%rd44, %rd43, 3;
	neg.s64 	%rd94, %rd44;
$L__BB7_6:
	.pragma "nounroll";
	ld.global.u64 	%rd45, [%rd8];
	add.s64 	%rd46, %rd45, %rd96;
	shl.b64 	%rd47, %rd46, 3;
	add.s64 	%rd48, %rd3, %rd47;
	ld.global.u64 	%rd49, [%rd48];
	shl.b64 	%rd50, %rd49, 3;
	add.s64 	%rd51, %rd2, %rd50;
	ld.global.f64 	%fd1, [%rd51];
	add.s64 	%rd52, %rd1, %rd50;
	ld.global.u64 	%rd53, [%rd52];
	cvt.rn.f64.s64 	%fd2, %rd53;
	div.rn.f64 	%fd3, %fd1, %fd2;
	atom.global.add.f64 	%fd4, [%rd9], %fd3;
	add.s64 	%rd96, %rd96, %rd7;
	add.s64 	%rd94, %rd94, 1;
	setp.ne.s64 	%p5, %rd94, 0;
	@%p5 bra 	$L__BB7_6;
$L__BB7_7:
	setp.lt.u64 	%p6, %rd15, 3;
	@%p6 bra 	$L__BB7_9;
$L__BB7_8:
	ld.global.u64 	%rd54, [%rd8];
	add.s64 	%rd55, %rd54, %rd96;
	shl.b64 	%rd56, %rd55, 3;
	add.s64 	%rd57, %rd3, %rd56;
	ld.global.u64 	%rd58, [%rd57];
	shl.b64 	%rd59, %rd58, 3;
	add.s64 	%rd60, %rd2, %rd59;
	ld.global.f64 	%fd5, [%rd60];
	add.s64 	%rd61, %rd1, %rd59;
	ld.global.u64 	%rd62, [%rd61];
	cvt.rn.f64.s64 	%fd6, %rd62;
	div.rn.f64 	%fd7, %fd5, %fd6;
	atom.global.add.f64 	%fd8, [%rd9], %fd7;
	add.s64 	%rd63, %rd96, %rd7;
	ld.global.u64 	%rd64, [%rd8];
	add.s64 	%rd65, %rd64, %rd63;
	shl.b64 	%rd66, %rd65, 3;
	add.s64 	%rd67, %rd3, %rd66;
	ld.global.u64 	%rd68, [%rd67];
	shl.b64 	%rd69, %rd68, 3;
	add.s64 	%rd70, %rd2, %rd69;
	ld.global.f64 	%fd9, [%rd70];
	add.s64 	%rd71, %rd1, %rd69;
	ld.global.u64 	%rd72, [%rd71];
	cvt.rn.f64.s64 	%fd10, %rd72;
	div.rn.f64 	%fd11, %fd9, %fd10;
	atom.global.add.f64 	%fd12, [%rd9], %fd11;
	add.s64 	%rd73, %rd63, %rd7;
	ld.global.u64 	%rd74, [%rd8];
	add.s64 	%rd75, %rd74, %rd73;
	shl.b64 	%rd76, %rd75, 3;
	add.s64 	%rd77, %rd3, %rd76;
	ld.global.u64 	%rd78, [%rd77];
	shl.b64 	%rd79, %rd78, 3;
	add.s64 	%rd80, %rd2, %rd79;
	ld.global.f64 	%fd13, [%rd80];
	add.s64 	%rd81, %rd1, %rd79;
	ld.global.u64 	%rd82, [%rd81];
	cvt.rn.f64.s64 	%fd14, %rd82;
	div.rn.f64 	%fd15, %fd13, %fd14;
	atom.global.add.f64 	%fd16, [%rd9], %fd15;
	add.s64 	%rd83, %rd73, %rd7;
	ld.global.u64 	%rd84, [%rd8];
	add.s64 	%rd85, %rd84, %rd83;
	shl.b64 	%rd86, %rd85, 3;
	add.s64 	%rd87, %rd3, %rd86;
	ld.global.u64 	%rd88, [%rd87];
	shl.b64 	%rd89, %rd88, 3;
	add.s64 	%rd90, %rd2, %rd89;
	ld.global.f64 	%fd17, [%rd90];
	add.s64 	%rd91, %rd1, %rd89;
	ld.global.u64 	%rd92, [%rd91];
	cvt.rn.f64.s64 	%fd18, %rd92;
	div.rn.f64 	%fd19, %fd17, %fd18;
	atom.global.add.f64 	%fd20, [%rd9], %fd19;
	add.s64 	%rd96, %rd83, %rd7;
	setp.lt.s64 	%p7, %rd96, %rd5;
	@%p7 bra 	$L__BB7_8;
$L__BB7_9:
	ret;

}
	// .globl	_Z11kernel4testPxS_S_S_S_PdS0_S_S_
.visible .entry _Z11kernel4testPxS_S_S_S_PdS0_S_S_(
	.param .u64 .ptr .align 1 _Z11kernel4testPxS_S_S_S_PdS0_S_S__param_0,
	.param .u64 .ptr .align 1 _Z11kernel4testPxS_S_S_S_PdS0_S_S__param_1,
	.param .u64 .ptr .align 1 _Z11kernel4testPxS_S_S_S_PdS0_S_S__param_2,
	.param .u64 .ptr .align 1 _Z11kernel4testPxS_S_S_S_PdS0_S_S__param_3,
	.param .u64 .ptr .align 1 _Z11kernel4testPxS_S_S_S_PdS0_S_S__param_4,
	.param .u64 .ptr .align 1 _Z11kernel4testPxS_S_S_S_PdS0_S_S__param_5,
	.param .u64 .ptr .align 1 _Z11kernel4testPxS_S_S_S_PdS0_S_S__param_6,
	.param .u64 .ptr .align 1 _Z11kernel4testPxS_S_S_S_PdS0_S_S__param_7,
	.param .u64 .ptr .align 1 _Z11kernel4testPxS_S_S_S_PdS0_S_S__param_8
)
{
	.reg .pred 	%p<6>;
	.reg .b32 	%r<13>;
	.reg .b64 	%rd<58>;
	.reg .b64 	%fd<5>;

	ld.param.u64 	%rd28, [_Z11kernel4testPxS_S_S_S_PdS0_S_S__param_0];
	cvta.to.global.u64 	%rd1, %rd28;
	mov.u32 	%r2, %ctaid.x;
	mov.u32 	%r3, %ntid.x;
	mov.u32 	%r4, %tid.x;
	mad.lo.s32 	%r5, %r2, %r3, %r4;
	cvt.u64.u32 	%rd55, %r5;
	mov.u32 	%r6, %nctaid.x;
	mul.lo.s32 	%r1, %r3, %r6;
	ld.global.u64 	%rd54, [%rd1];
	setp.le.s64 	%p1, %rd54, %rd55;
	@%p1 bra 	$L__BB8_8;
	ld.param.u64 	%rd53, [_Z11kernel4testPxS_S_S_S_PdS0_S_S__param_8];
	ld.param.u64 	%rd52, [_Z11kernel4testPxS_S_S_S_PdS0_S_S__param_7];
	ld.param.u64 	%rd51, [_Z11kernel4testPxS_S_S_S_PdS0_S_S__param_6];
	ld.param.u64 	%rd49, [_Z11kernel4testPxS_S_S_S_PdS0_S_S__param_4];
	ld.param.u64 	%rd48, [_Z11kernel4testPxS_S_S_S_PdS0_S_S__param_3];
	ld.param.u64 	%rd47, [_Z11kernel4testPxS_S_S_S_PdS0_S_S__param_1];
	mov.u32 	%r7, %ctaid.y;
	mov.u32 	%r8, %ntid.y;
	mov.u32 	%r9, %tid.y;
	mad.lo.s32 	%r10, %r7, %r8, %r9;
	cvt.u64.u32 	%rd4, %r10;
	mov.u32 	%r11, %nctaid.y;
	mul.lo.s32 	%r12, %r8, %r11;
	cvt.u64.u32 	%rd5, %r12;
	cvt.u64.u32 	%rd6, %r1;
	cvta.to.global.u64 	%rd7, %rd53;
	cvta.to.global.u64 	%rd8, %rd47;
	cvta.to.global.u64 	%rd9, %rd49;
	cvta.to.global.u64 	%rd10, %rd48;
	cvta.to.global.u64 	%rd11, %rd51;
	cvta.to.global.u64 	%rd12, %rd52;
$L__BB8_2:
	shl.b64 	%rd29, %rd55, 3;
	add.s64 	%rd30, %rd7, %rd29;
	ld.global.u64 	%rd31, [%rd30];
	setp.ne.s64 	%p2, %rd31, 0;
	@%p2 bra 	$L__BB8_7;
	add.s64 	%rd33, %rd8, %rd29;
	ld.global.u64 	%rd15, [%rd33];
	setp.le.s64 	%p3, %rd15, %rd4;
	@%p3 bra 	$L__BB8_7;
	mov.u64 	%rd56, %rd4;
$L__BB8_5:
	ld.param.u64 	%rd50, [_Z11kernel4testPxS_S_S_S_PdS0_S_S__param_5];
	shl.b64 	%rd34, %rd55, 3;
	add.s64 	%rd35, %rd9, %rd34;
	ld.global.u64 	%rd36, [%rd35];
	add.s64 	%rd37, %rd36, %rd56;
	shl.b64 	%rd38, %rd37, 3;
	add.s64 	%rd39, %rd10, %rd38;
	ld.global.u64 	%rd40, [%rd39];
	shl.b64 	%rd41, %rd40, 3;
	add.s64 	%rd42, %rd11, %rd41;
	ld.global.f64 	%fd1, [%rd42];
	add.s64 	%rd43, %rd12, %rd41;
	ld.global.u64 	%rd44, [%rd43];
	cvt.rn.f64.s64 	%fd2, %rd44;
	div.rn.f64 	%fd3, %fd1, %fd2;
	cvta.to.global.u64 	%rd45, %rd50;
	add.s64 	%rd46, %rd45, %rd34;
	atom.global.add.f64 	%fd4, [%rd46], %fd3;
	add.s64 	%rd56, %rd56, %rd5;
	setp.lt.s64 	%p4, %rd56, %rd15;
	@%p4 bra 	$L__BB8_5;
	ld.global.u64 	%rd54, [%rd1];
$L__BB8_7:
	add.s64 	%rd55, %rd55, %rd6;
	setp.lt.s64 	%p5, %rd55, %rd54;
	@%p5 bra 	$L__BB8_2;
$L__BB8_8:
	ret;

}
	// .globl	_Z12kernel4test1PxS_S_S_S_PdS0_S_S_
.visible .entry _Z12kernel4test1PxS_S_S_S_PdS0_S_S_(
	.param .u64 .ptr .align 1 _Z12kernel4test1PxS_S_S_S_PdS0_S_S__param_0,
	.param .u64 .ptr .align 1 _Z12kernel4test1PxS_S_S_S_PdS0_S_S__param_1,
	.param .u64 .ptr .align 1 _Z12kernel4test1PxS_S_S_S_PdS0_S_S__param_2,
	.param .u64 .ptr .align 1 _Z12kernel4test1PxS_S_S_S_PdS0_S_S__param_3,
	.param .u64 .ptr .align 1 _Z12kernel4test1PxS_S_S_S_PdS0_S_S__param_4,
	.param .u64 .ptr .align 1 _Z12kernel4test1PxS_S_S_S_PdS0_S_S__param_5,
	.param .u64 .ptr .align 1 _Z12kernel4test1PxS_S_S_S_PdS0_S_S__param_6,
	.param .u64 .ptr .align 1 _Z12kernel4test1PxS_S_S_S_PdS0_S_S__param_7,
	.param .u64 .ptr .align 1 _Z12kernel4test1PxS_S_S_S_PdS0_S_S__param_8
)
{
	.reg .pred 	%p<9>;
	.reg .b32 	%r<13>;
	.reg .b64 	%rd<103>;
	.reg .b64 	%fd<21>;

	ld.param.u64 	%rd27, [_Z12kernel4test1PxS_S_S_S_PdS0_S_S__param_0];
	ld.param.u64 	%rd24, [_Z12kernel4test1PxS_S_S_S_PdS0_S_S__param_1];
	ld.param.u64 	%rd28, [_Z12kernel4test1PxS_S_S_S_PdS0_S_S__param_3];
	ld.param.u64 	%rd25, [_Z12kernel4test1PxS_S_S_S_PdS0_S_S__param_4];
	ld.param.u64 	%rd26, [_Z12kernel4test1PxS_S_S_S_PdS0_S_S__param_5];
	ld.param.u64 	%rd29, [_Z12kernel4test1PxS_S_S_S_PdS0_S_S__param_6];
	ld.param.u64 	%rd30, [_Z12kernel4test1PxS_S_S_S_PdS0_S_S__param_7];
	ld.param.u64 	%rd31, [_Z12kernel4test1PxS_S_S_S_PdS0_S_S__param_8];
	cvta.to.global.u64 	%rd1, %rd30;
	cvta.to.global.u64 	%rd2, %rd29;
	cvta.to.global.u64 	%rd3, %rd28;
	cvta.to.global.u64 	%rd32, %rd31;
	cvta.to.global.u64 	%rd33, %rd27;
	ld.global.u64 	%rd4, [%rd33];
	shl.b64 	%rd34, %rd4, 3;
	add.s64 	%rd35, %rd32, %rd34;
	ld.global.u64 	%rd36, [%rd35];
	setp.ne.s64 	%p1, %rd36, 0;
	@%p1 bra 	$L__BB9_10;
	cvta.to.global.u64 	%rd37, %rd24;
	add.s64 	%rd39, %rd37, %rd34;
	ld.global.u64 	%rd5, [%rd39];
	mov.u32 	%r1, %ctaid.y;
	mov.u32 	%r2, %ntid.y;
	mov.u32 	%r3, %tid.y;
	mad.lo.s32 	%r4, %r1, %r2, %r3;
	cvt.u64.u32 	%rd101, %r4;
	mov.u32 	%r5, %nctaid.y;
	mul.lo.s32 	%r6, %r2, %r5;
	cvt.u64.u32 	%rd7, %r6;
	setp.le.s64 	%p2, %rd5, %rd101;
	@%p2 bra 	$L__BB9_10;
	cvt.u32.u64 	%r7, %rd7;
	cvt.u32.u64 	%r8, %rd101;
	cvta.to.global.u64 	%rd40, %rd25;
	add.s64 	%rd8, %rd40, %rd34;
	cvta.to.global.u64 	%rd42, %rd26;
	add.s64 	%rd9, %rd42, %rd34;
	add.s32 	%r9, %r8, %r7;
	cvt.u64.u32 	%rd43, %r9;
	max.u64 	%rd44, %rd5, %rd43;
	setp.gt.u64 	%p3, %rd5, %rd43;
	selp.u64 	%rd10, 1, 0, %p3;
	add.s64 	%rd45, %rd10, %rd43;
	sub.s64 	%rd11, %rd44, %rd45;
	and.b64  	%rd46, %rd11, -4294967296;
	setp.ne.s64 	%p4, %rd46, 0;
	@%p4 bra 	$L__BB9_4;
	cvt.u32.u64 	%r11, %rd11;
	div.u32 	%r12, %r11, %r7;
	cvt.u64.u32 	%rd98, %r12;
	bra.uni 	$L__BB9_5;
$L__BB9_4:
	div.u64 	%rd98, %rd11, %rd7;
$L__BB9_5:
	add.s64 	%rd15, %rd98, %rd10;
	and.b64  	%rd47, %rd15, 3;
	setp.eq.s64 	%p5, %rd47, 3;
	@%p5 bra 	$L__BB9_8;
	add.s64 	%rd48, %rd15, 1;
	and.b64  	%rd49, %rd48, 3;
	neg.s64 	%rd99, %rd49;
$L__BB9_7:
	.pragma "nounroll";
	ld.global.u64 	%rd50, [%rd8];
	add.s64 	%rd51, %rd50, %rd101;
	shl.b64 	%rd52, %rd51, 3;
	add.s64 	%rd53, %rd3, %rd52;
	ld.global.u64 	%rd54, [%rd53];
	shl.b64 	%rd55, %rd54, 3;
	add.s64 	%rd56, %rd2, %rd55;
	ld.global.f64 	%fd1, [%rd56];
	add.s64 	%rd57, %rd1, %rd55;
	ld.global.u64 	%rd58, [%rd57];
	cvt.rn.f64.s64 	%fd2, %rd58;
	div.rn.f64 	%fd3, %fd1, %fd2;
	atom.global.add.f64 	%fd4, [%rd9], %fd3;
	add.s64 	%rd101, %rd101, %rd7;
	add.s64 	%rd99, %rd99, 1;
	setp.ne.s64 	%p6, %rd99, 0;
	@%p6 bra 	$L__BB9_7;
$L__BB9_8:
	setp.lt.u64 	%p7, %rd15, 3;
	@%p7 bra 	$L__BB9_10;
$L__BB9_9:
	ld.global.u64 	%rd59, [%rd8];
	add.s64 	%rd60, %rd59, %rd101;
	shl.b64 	%rd61, %rd60, 3;
	add.s64 	%rd62, %rd3, %rd61;
	ld.global.u64 	%rd63, [%rd62];
	shl.b64 	%rd64, %rd63, 3;
	add.s64 	%rd65, %rd2, %rd64;
	ld.global.f64 	%fd5, [%rd65];
	add.s64 	%rd66, %rd1, %rd64;
	ld.global.u64 	%rd67, [%rd66];
	cvt.rn.f64.s64 	%fd6, %rd67;
	div.rn.f64 	%fd7, %fd5, %fd6;
	atom.global.add.f64 	%fd8, [%rd9], %fd7;
	add.s64 	%rd68, %rd101, %rd7;
	ld.global.u64 	%rd69, [%rd8];
	add.s64 	%rd70, %rd69, %rd68;
	shl.b64 	%rd71, %rd70, 3;
	add.s64 	%rd72, %rd3, %rd71;
	ld.global.u64 	%rd73, [%rd72];
	shl.b64 	%rd74, %rd73, 3;
	add.s64 	%rd75, %rd2, %rd74;
	ld.global.f64 	%fd9, [%rd75];
	add.s64 	%rd76, %rd1, %rd74;
	ld.global.u64 	%rd77, [%rd76];
	cvt.rn.f64.s64 	%fd10, %rd77;
	div.rn.f64 	%fd11, %fd9, %fd10;
	atom.global.add.f64 	%fd12, [%rd9], %fd11;
	add.s64 	%rd78, %rd68, %rd7;
	ld.global.u64 	%rd79, [%rd8];
	add.s64 	%rd80, %rd79, %rd78;
	shl.b64 	%rd81, %rd80, 3;
	add.s64 	%rd82, %rd3, %rd81;
	ld.global.u64 	%rd83, [%rd82];
	shl.b64 	%rd84, %rd83, 3;
	add.s64 	%rd85, %rd2, %rd84;
	ld.global.f64 	%fd13, [%rd85];
	add.s64 	%rd86, %rd1, %rd84;
	ld.global.u64 	%rd87, [%rd86];
	cvt.rn.f64.s64 	%fd14, %rd87;
	div.rn.f64 	%fd15, %fd13, %fd14;
	atom.global.add.f64 	%fd16, [%rd9], %fd15;
	add.s64 	%rd88, %rd78, %rd7;
	ld.global.u64 	%rd89, [%rd8];
	add.s64 	%rd90, %rd89, %rd88;
	shl.b64 	%rd91, %rd90, 3;
	add.s64 	%rd92, %rd3, %rd91;
	ld.global.u64 	%rd93, [%rd92];
	shl.b64 	%rd94, %rd93, 3;
	add.s64 	%rd95, %rd2, %rd94;
	ld.global.f64 	%fd17, [%rd95];
	add.s64 	%rd96, %rd1, %rd94;
	ld.global.u64 	%rd97, [%rd96];
	cvt.rn.f64.s64 	%fd18, %rd97;
	div.rn.f64 	%fd19, %fd17, %fd18;
	atom.global.add.f64 	%fd20, [%rd9], %fd19;
	add.s64 	%rd101, %rd88, %rd7;
	setp.lt.s64 	%p8, %rd101, %rd5;
	@%p8 bra 	$L__BB9_9;
$L__BB9_10:
	ret;

}


// ===== COMPILED SASS (sm_100) =====

	.target	sm_100

	.elftype	@"ET_EXEC"


//--------------------- .note.nv.tkinfo           --------------------------
	.section	.note.nv.tkinfo,"",@"SHT_NOTE"
	.sectionflags	@"SHF_NOTE_NV_TKINFO"
	.tkinfo
        /*0018*/ 	.word	0x00000002
        /*0030*/ 	.string	""
        /*0030*/ 	.string	"ptxas"
        /*0030*/ 	.string	"Cuda compilation tools, release 13.0, V13.0.88"
        /*0030*/ 	.string	"Build cuda_13.0.r13.0/compiler.36424714_0"
        /*0030*/ 	.string	"-arch sm_100 -m 64 "



//--------------------- .note.nv.cuinfo           --------------------------
	.section	.note.nv.cuinfo,"",@"SHT_NOTE"
	.sectionflags	@"SHF_NOTE_NV_CUINFO"
        /*0018*/ 	.short	0x0002
        /*001a*/ 	.short	0x0064
        /*001c*/ 	.short	0x0082
	.zero		2


//--------------------- .nv.info                  --------------------------
	.section	.nv.info,"",@"SHT_CUDA_INFO"
	.align	4


	//----- nvinfo : EIATTR_REGCOUNT
	.align		4
        /*0000*/ 	.byte	0x04, 0x2f
        /*0002*/ 	.short	(.L_1 - .L_0)
	.align		4
.L_0:
        /*0004*/ 	.word	index@(_Z10kerneltestPxS_S_S_S_PdS0_S_S_S_S_S_)
        /*0008*/ 	.word	0x00000028


	//----- nvinfo : EIATTR_FRAME_SIZE
	.align		4
.L_1:
        /*000c*/ 	.byte	0x04, 0x11
        /*000e*/ 	.short	(.L_3 - .L_2)
	.align		4
.L_2:
        /*0010*/ 	.word	index@($__internal_13_$__cuda_sm20_div_rn_f64_full)
        /*0014*/ 	.word	0x00000000


	//----- nvinfo : EIATTR_FRAME_SIZE
	.align		4
.L_3:
        /*0018*/ 	.byte	0x04, 0x11
        /*001a*/ 	.short	(.L_5 - .L_4)
	.align		4
.L_4:
        /*001c*/ 	.word	index@(_Z10kerneltestPxS_S_S_S_PdS0_S_S_S_S_S_)
        /*0020*/ 	.word	0x00000000


	//----- nvinfo : EIATTR_REGCOUNT
	.align		4
.L_5:
        /*0024*/ 	.byte	0x04, 0x2f
        /*0026*/ 	.short	(.L_7 - .L_6)
	.align		4
.L_6:
        /*0028*/ 	.word	index@(_Z11kerneltest1PxS_S_S_S_PdS0_S_S_S_S_S_)
        /*002c*/ 	.word	0x00000026


	//----- nvinfo : EIATTR_FRAME_SIZE
	.align		4
.L_7:
        /*0030*/ 	.byte	0x04, 0x11
        /*0032*/ 	.short	(.L_9 - .L_8)
	.align		4
.L_8:
        /*0034*/ 	.word	index@($__internal_12_$__cuda_sm20_div_rn_f64_full)
        /*0038*/ 	.word	0x00000000


	//----- nvinfo : EIATTR_FRAME_SIZE
	.align		4
.L_9:
        /*003c*/ 	.byte	0x04, 0x11
        /*003e*/ 	.short	(.L_11 - .L_10)
	.align		4
.L_10:
        /*0040*/ 	.word	index@(_Z11kerneltest1PxS_S_S_S_PdS0_S_S_S_S_S_)
        /*0044*/ 	.word	0x00000000


	//----- nvinfo : EIATTR_REGCOUNT
	.align		4
.L_11:
        /*0048*/ 	.byte	0x04, 0x2f
        /*004a*/ 	.short	(.L_13 - .L_12)
	.align		4
.L_12:
        /*004c*/ 	.word	index@(_Z11kernel1testPxS_S_S_S_PdS0_S_S_)
        /*0050*/ 	.word	0x00000020


	//----- nvinfo : EIATTR_FRAME_SIZE
	.align		4
.L_13:
        /*0054*/ 	.byte	0x04, 0x11
        /*0056*/ 	.short	(.L_15 - .L_14)
	.align		4
.L_14:
        /*0058*/ 	.word	index@($__internal_11_$__cuda_sm20_div_rn_f64_full)
        /*005c*/ 	.word	0x00000000


	//----- nvinfo : EIATTR_FRAME_SIZE
	.align		4
.L_15:
        /*0060*/ 	.byte	0x04, 0x11
        /*0062*/ 	.short	(.L_17 - .L_16)
	.align		4
.L_16:
        /*0064*/ 	.word	index@(_Z11kernel1testPxS_S_S_S_PdS0_S_S_)
        /*0068*/ 	.word	0x00000000


	//----- nvinfo : EIATTR_REGCOUNT
	.align		4
.L_17:
        /*006c*/ 	.byte	0x04, 0x2f
        /*006e*/ 	.short	(.L_19 - .L_18)
	.align		4
.L_18:
        /*0070*/ 	.word	index@(_Z12kernel1test1PxS_S_S_S_PdS0_S_S_)
        /*0074*/ 	.word	0x0000001d


	//----- nvinfo : EIATTR_FRAME_SIZE
	.align		4
.L_19:
        /*0078*/ 	.byte	0x04, 0x11
        /*007a*/ 	.short	(.L_21 - .L_20)
	.align		4
.L_20:
        /*007c*/ 	.word	index@($__internal_10_$__cuda_sm20_div_u64)
        /*0080*/ 	.word	0x00000000


	//----- nvinfo : EIATTR_FRAME_SIZE
	.align		4
.L_21:
        /*0084*/ 	.byte	0x04, 0x11
        /*0086*/ 	.short	(.L_23 - .L_22)
	.align		4
.L_22:
        /*0088*/ 	.word	index@($__internal_9_$__cuda_sm20_div_rn_f64_full)
        /*008c*/ 	.word	0x00000000


	//----- nvinfo : EIATTR_FRAME_SIZE
	.align		4
.L_23:
        /*0090*/ 	.byte	0x04, 0x11
        /*0092*/ 	.short	(.L_25 - .L_24)
	.align		4
.L_24:
        /*0094*/ 	.word	index@(_Z12kernel1test1PxS_S_S_S_PdS0_S_S_)
        /*0098*/ 	.word	0x00000000


	//----- nvinfo : EIATTR_REGCOUNT
	.align		4
.L_25:
        /*009c*/ 	.byte	0x04, 0x2f
        /*009e*/ 	.short	(.L_27 - .L_26)
	.align		4
.L_26:
        /*00a0*/ 	.word	index@(_Z11kernel2testPxS_S_S_S_PdS0_S_S_S_)
        /*00a4*/ 	.word	0x00000024


	//----- nvinfo : EIATTR_FRAME_SIZE
	.align		4
.L_27:
        /*00a8*/ 	.byte	0x04, 0x11
        /*00aa*/ 	.short	(.L_29 - .L_28)
	.align		4
.L_28:
        /*00ac*/ 	.word	index@($__internal_8_$__cuda_sm20_div_rn_f64_full)
        /*00b0*/ 	.word	0x00000000


	//----- nvinfo : EIATTR_FRAME_SIZE
	.align		4
.L_29:
        /*00b4*/ 	.byte	0x04, 0x11
        /*00b6*/ 	.short	(.L_31 - .L_30)
	.align		4
.L_30:
        /*00b8*/ 	.word	index@(_Z11kernel2testPxS_S_S_S_PdS0_S_S_S_)
        /*00bc*/ 	.word	0x00000000


	//----- nvinfo : EIATTR_REGCOUNT
	.align		4
.L_31:
        /*00c0*/ 	.byte	0x04, 0x2f
        /*00c2*/ 	.short	(.L_33 - .L_32)
	.align		4
.L_32:
        /*00c4*/ 	.word	index@(_Z12kernel2test1PxS_S_S_S_PdS0_S_S_S_)
        /*00c8*/ 	.word	0x0000001d


	//----- nvinfo : EIATTR_FRAME_SIZE
	.align		4
.L_33:
        /*00cc*/ 	.byte	0x04, 0x11
        /*00ce*/ 	.short	(.L_35 - .L_34)
	.align		4
.L_34:
        /*00d0*/ 	.word	index@($__internal_7_$__cuda_sm20_div_u64)
        /*00d4*/ 	.word	0x00000000


	//----- nvinfo : EIATTR_FRAME_SIZE
	.align		4
.L_35:
        /*00d8*/ 	.byte	0x04, 0x11
        /*00da*/ 	.short	(.L_37 - .L_36)
	.align		4
.L_36:
        /*00dc*/ 	.word	index@($__internal_6_$__cuda_sm20_div_rn_f64_full)
        /*00e0*/ 	.word	0x00000000


	//----- nvinfo : EIATTR_FRAME_SIZE
	.align		4
.L_37:
        /*00e4*/ 	.byte	0x04, 0x11
        /*00e6*/ 	.short	(.L_39 - .L_38)
	.align		4
.L_38:
        /*00e8*/ 	.word	index@(_Z12kernel2test1PxS_S_S_S_PdS0_S_S_S_)
        /*00ec*/ 	.word	0x00000000


	//----- nvinfo : EIATTR_REGCOUNT
	.align		4
.L_39:
        /*00f0*/ 	.byte	0x04, 0x2f
        /*00f2*/ 	.short	(.L_41 - .L_40)
	.align		4
.L_40:
        /*00f4*/ 	.word	index@(_Z11kernel3testPxS_S_S_S_PdS0_S_)
        /*00f8*/ 	.word	0x00000020


	//----- nvinfo : EIATTR_FRAME_SIZE
	.align		4
.L_41:
        /*00fc*/ 	.byte	0x04, 0x11
        /*00fe*/ 	.short	(.L_43 - .L_42)
	.align		4
.L_42:
        /*0100*/ 	.word	index@($__internal_5_$__cuda_sm20_div_rn_f64_full)
        /*0104*/ 	.word	0x00000000


	//----- nvinfo : EIATTR_FRAME_SIZE
	.align		4
.L_43:
        /*0108*/ 	.byte	0x04, 0x11
        /*010a*/ 	.short	(.L_45 - .L_44)
	.align		4
.L_44:
        /*010c*/ 	.word	index@(_Z11kernel3testPxS_S_S_S_PdS0_S_)
        /*0110*/ 	.word	0x00000000


	//----- nvinfo : EIATTR_REGCOUNT
	.align		4
.L_45:
        /*0114*/ 	.byte	0x04, 0x2f
        /*0116*/ 	.short	(.L_47 - .L_46)
	.align		4
.L_46:
        /*0118*/ 	.word	index@(_Z12kernel3test1PxS_S_S_S_PdS0_S_)
        /*011c*/ 	.word	0x0000001d


	//----- nvinfo : EIATTR_FRAME_SIZE
	.align		4
.L_47:
        /*0120*/ 	.byte	0x04, 0x11
        /*0122*/ 	.short	(.L_49 - .L_48)
	.align		4
.L_48:
        /*0124*/ 	.word	index@($__internal_4_$__cuda_sm20_div_u64)
        /*0128*/ 	.word	0x00000000


	//----- nvinfo : EIATTR_FRAME_SIZE
	.align		4
.L_49:
        /*012c*/ 	.byte	0x04, 0x11
        /*012e*/ 	.short	(.L_51 - .L_50)
	.align		4
.L_50:
        /*0130*/ 	.word	index@($__internal_3_$__cuda_sm20_div_rn_f64_full)
        /*0134*/ 	.word	0x00000000


	//----- nvinfo : EIATTR_FRAME_SIZE
	.align		4
.L_51:
        /*0138*/ 	.byte	0x04, 0x11
        /*013a*/ 	.short	(.L_53 - .L_52)
	.align		4
.L_52:
        /*013c*/ 	.word	index@(_Z12kernel3test1PxS_S_S_S_PdS0_S_)
        /*0140*/ 	.word	0x00000000


	//----- nvinfo : EIATTR_REGCOUNT
	.align		4
.L_53:
        /*0144*/ 	.byte	0x04, 0x2f
        /*0146*/ 	.short	(.L_55 - .L_54)
	.align		4
.L_54:
        /*0148*/ 	.word	index@(_Z11kernel4testPxS_S_S_S_PdS0_S_S_)
        /*014c*/ 	.word	0x00000020


	//----- nvinfo : EIATTR_FRAME_SIZE
	.align		4
.L_55:
        /*0150*/ 	.byte	0x04, 0x11
        /*0152*/ 	.short	(.L_57 - .L_56)
	.align		4
.L_56:
        /*0154*/ 	.word	index@($__internal_2_$__cuda_sm20_div_rn_f64_full)
        /*0158*/ 	.word	0x00000000


	//----- nvinfo : EIATTR_FRAME_SIZE
	.align		4
.L_57:
        /*015c*/ 	.byte	0x04, 0x11
        /*015e*/ 	.short	(.L_59 - .L_58)
	.align		4
.L_58:
        /*0160*/ 	.word	index@(_Z11kernel4testPxS_S_S_S_PdS0_S_S_)
        /*0164*/ 	.word	0x00000000


	//----- nvinfo : EIATTR_REGCOUNT
	.align		4
.L_59:
        /*0168*/ 	.byte	0x04, 0x2f
        /*016a*/ 	.short	(.L_61 - .L_60)
	.align		4
.L_60:
        /*016c*/ 	.word	index@(_Z12kernel4test1PxS_S_S_S_PdS0_S_S_)
        /*0170*/ 	.word	0x0000001d


	//----- nvinfo : EIATTR_FRAME_SIZE
	.align		4
.L_61:
        /*0174*/ 	.byte	0x04, 0x11
        /*0176*/ 	.short	(.L_63 - .L_62)
	.align		4
.L_62:
        /*0178*/ 	.word	index@($__internal_1_$__cuda_sm20_div_u64)
        /*017c*/ 	.word	0x00000000


	//----- nvinfo : EIATTR_FRAME_SIZE
	.align		4
.L_63:
        /*0180*/ 	.byte	0x04, 0x11
        /*0182*/ 	.short	(.L_65 - .L_64)
	.align		4
.L_64:
        /*0184*/ 	.word	index@($__internal_0_$__cuda_sm20_div_rn_f64_full)
        /*0188*/ 	.word	0x00000000


	//----- nvinfo : EIATTR_FRAME_SIZE
	.align		4
.L_65:
        /*018c*/ 	.byte	0x04, 0x11
        /*018e*/ 	.short	(.L_67 - .L_66)
	.align		4
.L_66:
        /*0190*/ 	.word	index@(_Z12kernel4test1PxS_S_S_S_PdS0_S_S_)
        /*0194*/ 	.word	0x00000000


	//----- nvinfo : EIATTR_MIN_STACK_SIZE
	.align		4
.L_67:
        /*0198*/ 	.byte	0x04, 0x12
        /*019a*/ 	.short	(.L_69 - .L_68)
	.align		4
.L_68:
        /*019c*/ 	.word	index@(_Z12kernel4test1PxS_S_S_S_PdS0_S_S_)
        /*01a0*/ 	.word	0x00000000


	//----- nvinfo : EIATTR_MIN_STACK_SIZE
	.align		4
.L_69:
        /*01a4*/ 	.byte	0x04, 0x12
        /*01a6*/ 	.short	(.L_71 - .L_70)
	.align		4
.L_70:
        /*01a8*/ 	.word	index@(_Z11kernel4testPxS_S_S_S_PdS0_S_S_)
        /*01ac*/ 	.word	0x00000000


	//----- nvinfo : EIATTR_MIN_STACK_SIZE
	.align		4
.L_71:
        /*01b0*/ 	.byte	0x04, 0x12
        /*01b2*/ 	.short	(.L_73 - .L_72)
	.align		4
.L_72:
        /*01b4*/ 	.word	index@(_Z12kernel3test1PxS_S_S_S_PdS0_S_)
        /*01b8*/ 	.word	0x00000000


	//----- nvinfo : EIATTR_MIN_STACK_SIZE
	.align		4
.L_73:
        /*01bc*/ 	.byte	0x04, 0x12
        /*01be*/ 	.short	(.L_75 - .L_74)
	.align		4
.L_74:
        /*01c0*/ 	.word	index@(_Z11kernel3testPxS_S_S_S_PdS0_S_)
        /*01c4*/ 	.word	0x00000000


	//----- nvinfo : EIATTR_MIN_STACK_SIZE
	.align		4
.L_75:
        /*01c8*/ 	.byte	0x04, 0x12
        /*01ca*/ 	.short	(.L_77 - .L_76)
	.align		4
.L_76:
        /*01cc*/ 	.word	index@(_Z12kernel2test1PxS_S_S_S_PdS0_S_S_S_)
        /*01d0*/ 	.word	0x00000000


	//----- nvinfo : EIATTR_MIN_STACK_SIZE
	.align		4
.L_77:
        /*01d4*/ 	.byte	0x04, 0x12
        /*01d6*/ 	.short	(.L_79 - .L_78)
	.align		4
.L_78:
        /*01d8*/ 	.word	index@(_Z11kernel2testPxS_S_S_S_PdS0_S_S_S_)
        /*01dc*/ 	.word	0x00000000


	//----- nvinfo : EIATTR_MIN_STACK_SIZE
	.align		4
.L_79:
        /*01e0*/ 	.byte	0x04, 0x12
        /*01e2*/ 	.short	(.L_81 - .L_80)
	.align		4
.L_80:
        /*01e4*/ 	.word	index@(_Z12kernel1test1PxS_S_S_S_PdS0_S_S_)
        /*01e8*/ 	.word	0x00000000


	//----- nvinfo : EIATTR_MIN_STACK_SIZE
	.align		4
.L_81:
        /*01ec*/ 	.byte	0x04, 0x12
        /*01ee*/ 	.short	(.L_83 - .L_82)
	.align		4
.L_82:
        /*01f0*/ 	.word	index@(_Z11kernel1testPxS_S_S_S_PdS0_S_S_)
        /*01f4*/ 	.word	0x00000000


	//----- nvinfo : EIATTR_MIN_STACK_SIZE
	.align		4
.L_83:
        /*01f8*/ 	.byte	0x04, 0x12
        /*01fa*/ 	.short	(.L_85 - .L_84)
	.align		4
.L_84:
        /*01fc*/ 	.word	index@(_Z11kerneltest1PxS_S_S_S_PdS0_S_S_S_S_S_)
        /*0200*/ 	.word	0x00000000


	//----- nvinfo : EIATTR_MIN_STACK_SIZE
	.align		4
.L_85:
        /*0204*/ 	.byte	0x04, 0x12
        /*0206*/ 	.short	(.L_87 - .L_86)
	.align		4
.L_86:
        /*0208*/ 	.word	index@(_Z10kerneltestPxS_S_S_S_PdS0_S_S_S_S_S_)
        /*020c*/ 	.word	0x00000000
.L_87:


//--------------------- .nv.compat                --------------------------
	.section	.nv.compat,"",@"SHT_CUDA_COMPAT_INFO"
	.align	4
        /*0000*/ 	.byte	0x02, 0x09, 0x00, 0x00, 0x02, 0x02, 0x01, 0x00, 0x02, 0x05, 0x05, 0x00, 0x03, 0x07, 0x01, 0x01
        /*0010*/ 	.byte	0x02, 0x03, 0x00, 0x00, 0x02, 0x06, 0x01, 0x00, 0x04, 0x0b, 0x08, 0x00, 0x01, 0x00, 0x00, 0x00
        /*0020*/ 	.byte	0x00, 0x00, 0x00, 0x00


//--------------------- .nv.info._Z12kernel4test1PxS_S_S_S_PdS0_S_S_ --------------------------
	.section	.nv.info._Z12kernel4test1PxS_S_S_S_PdS0_S_S_,"",@"SHT_CUDA_INFO"
	.sectionflags	@""
	.align	4


	//----- nvinfo : EIATTR_CUDA_API_VERSION
	.align		4
        /*0000*/ 	.byte	0x04, 0x37
        /*0002*/ 	.short	(.L_89 - .L_88)
.L_88:
        /*0004*/ 	.word	0x00000082


	//----- nvinfo : EIATTR_KPARAM_INFO
	.align		4
.L_89:
        /*0008*/ 	.byte	0x04, 0x17
        /*000a*/ 	.short	(.L_91 - .L_90)
.L_90:
        /*000c*/ 	.word	0x00000000
        /*0010*/ 	.short	0x0008
        /*0012*/ 	.short	0x0040
        /*0014*/ 	.byte	0x00, 0xf5, 0x21, 0x00


	//----- nvinfo : EIATTR_KPARAM_INFO
	.align		4
.L_91:
        /*0018*/ 	.byte	0x04, 0x17
        /*001a*/ 	.short	(.L_93 - .L_92)
.L_92:
        /*001c*/ 	.word	0x00000000
        /*0020*/ 	.short	0x0007
        /*0022*/ 	.short	0x0038
        /*0024*/ 	.byte	0x00, 0xf5, 0x21, 0x00


	//----- nvinfo : EIATTR_KPARAM_INFO
	.align		4
.L_93:
        /*0028*/ 	.byte	0x04, 0x17
        /*002a*/ 	.short	(.L_95 - .L_94)
.L_94:
        /*002c*/ 	.word	0x00000000
        /*0030*/ 	.short	0x0006
        /*0032*/ 	.short	0x0030
        /*0034*/ 	.byte	0x00, 0xf5, 0x21, 0x00


	//----- nvinfo : EIATTR_KPARAM_INFO
	.align		4
.L_95:
        /*0038*/ 	.byte	0x04, 0x17
        /*003a*/ 	.short	(.L_97 - .L_96)
.L_96:
        /*003c*/ 	.word	0x00000000
        /*0040*/ 	.short	0x0005
        /*0042*/ 	.short	0x0028
        /*0044*/ 	.byte	0x00, 0xf5, 0x21, 0x00


	//----- nvinfo : EIATTR_KPARAM_INFO
	.align		4
.L_97:
        /*0048*/ 	.byte	0x04, 0x17
        /*004a*/ 	.short	(.L_99 - .L_98)
.L_98:
        /*004c*/ 	.word	0x00000000
        /*0050*/ 	.short	0x0004
        /*0052*/ 	.short	0x0020
        /*0054*/ 	.byte	0x00, 0xf5, 0x21, 0x00


	//----- nvinfo : EIATTR_KPARAM_INFO
	.align		4
.L_99:
        /*0058*/ 	.byte	0x04, 0x17
        /*005a*/ 	.short	(.L_101 - .L_100)
.L_100:
        /*005c*/ 	.word	0x00000000
        /*0060*/ 	.short	0x0003
        /*0062*/ 	.short	0x0018
        /*0064*/ 	.byte	0x00, 0xf5, 0x21, 0x00


	//----- nvinfo : EIATTR_KPARAM_INFO
	.align		4
.L_101:
        /*0068*/ 	.byte	0x04, 0x17
        /*006a*/ 	.short	(.L_103 - .L_102)
.L_102:
        /*006c*/ 	.word	0x00000000
        /*0070*/ 	.short	0x0002
        /*0072*/ 	.short	0x0010
        /*0074*/ 	.byte	0x00, 0xf5, 0x21, 0x00


	//----- nvinfo : EIATTR_KPARAM_INFO
	.align		4
.L_103:
        /*0078*/ 	.byte	0x04, 0x17
        /*007a*/ 	.short	(.L_105 - .L_104)
.L_104:
        /*007c*/ 	.word	0x00000000
        /*0080*/ 	.short	0x0001
        /*0082*/ 	.short	0x0008
        /*0084*/ 	.byte	0x00, 0xf5, 0x21, 0x00


	//----- nvinfo : EIATTR_KPARAM_INFO
	.align		4
.L_105:
        /*0088*/ 	.byte	0x04, 0x17
        /*008a*/ 	.short	(.L_107 - .L_106)
.L_106:
        /*008c*/ 	.word	0x00000000
        /*0090*/ 	.short	0x0000
        /*0092*/ 	.short	0x0000
        /*0094*/ 	.byte	0x00, 0xf5, 0x21, 0x00


	//----- nvinfo : EIATTR_SPARSE_MMA_MASK
	.align		4
.L_107:
        /*0098*/ 	.byte	0x03, 0x50
        /*009a*/ 	.short	0x0000


	//----- nvinfo : EIATTR_MAXREG_COUNT
	.align		4
        /*009c*/ 	.byte	0x03, 0x1b
        /*009e*/ 	.short	0x00ff


	//----- nvinfo : EIATTR_MERCURY_ISA_VERSION
	.align		4
        /*00a0*/ 	.byte	0x03, 0x5f
        /*00a2*/ 	.short	0x0101


	//----- nvinfo : EIATTR_VRC_CTA_INIT_COUNT
	.align		4
        /*00a4*/ 	.byte	0x02, 0x4a
	.zero		1
	.zero		1


	//----- nvinfo : EIATTR_EXIT_INSTR_OFFSETS
	.align		4
        /*00a8*/ 	.byte	0x04, 0x1c
        /*00aa*/ 	.short	(.L_109 - .L_108)


	//   ....[0]....
.L_108:
        /*00ac*/ 	.word	0x00000100


	//   ....[1]....
        /*00b0*/ 	.word	0x00000230


	//   ....[2]....
        /*00b4*/ 	.word	0x00000950


	//   ....[3]....
        /*00b8*/ 	.word	0x000013c0


	//----- nvinfo : EIATTR_CRS_STACK_SIZE
	.align		4
.L_109:
        /*00bc*/ 	.byte	0x04, 0x1e
        /*00be*/ 	.short	(.L_111 - .L_110)
.L_110:
        /*00c0*/ 	.word	0x00000000


	//----- nvinfo : EIATTR_CBANK_PARAM_SIZE
	.align		4
.L_111:
        /*00c4*/ 	.byte	0x03, 0x19
        /*00c6*/ 	.short	0x0048


	//----- nvinfo : EIATTR_PARAM_CBANK
	.align		4
        /*00c8*/ 	.byte	0x04, 0x0a
        /*00ca*/ 	.short	(.L_113 - .L_112)
	.align		4
.L_112:
        /*00cc*/ 	.word	index@(.nv.constant0._Z12kernel4test1PxS_S_S_S_PdS0_S_S_)
        /*00d0*/ 	.short	0x0380
        /*00d2*/ 	.short	0x0048


	//----- nvinfo : EIATTR_SW_WAR
	.align		4
.L_113:
        /*00d4*/ 	.byte	0x04, 0x36
        /*00d6*/ 	.short	(.L_115 - .L_114)
.L_114:
        /*00d8*/ 	.word	0x00000008
.L_115:


//--------------------- .nv.info._Z11kernel4testPxS_S_S_S_PdS0_S_S_ --------------------------
	.section	.nv.info._Z11kernel4testPxS_S_S_S_PdS0_S_S_,"",@"SHT_CUDA_INFO"
	.sectionflags	@""
	.align	4


	//----- nvinfo : EIATTR_CUDA_API_VERSION
	.align		4
        /*0000*/ 	.byte	0x04, 0x37
        /*0002*/ 	.short	(.L_117 - .L_116)
.L_116:
        /*0004*/ 	.word	0x00000082


	//----- nvinfo : EIATTR_KPARAM_INFO
	.align		4
.L_117:
        /*0008*/ 	.byte	0x04, 0x17
        /*000a*/ 	.short	(.L_119 - .L_118)
.L_118:
        /*000c*/ 	.word	0x00000000
        /*0010*/ 	.short	0x0008
        /*0012*/ 	.short	0x0040
        /*0014*/ 	.byte	0x00, 0xf5, 0x21, 0x00


	//----- nvinfo : EIATTR_KPARAM_INFO
	.align		4
.L_119:
        /*0018*/ 	.byte	0x04, 0x17
        /*001a*/ 	.short	(.L_121 - .L_120)
.L_120:
        /*001c*/ 	.word	0x00000000
        /*0020*/ 	.short	0x0007
        /*0022*/ 	.short	0x0038
        /*0024*/ 	.byte	0x00, 0xf5, 0x21, 0x00


	//----- nvinfo : EIATTR_KPARAM_INFO
	.align		4
.L_121:
        /*0028*/ 	.byte	0x04, 0x17
        /*002a*/ 	.short	(.L_123 - .L_122)
.L_122:
        /*002c*/ 	.word	0x00000000
        /*0030*/ 	.short	0x0006
        /*0032*/ 	.short	0x0030
        /*0034*/ 	.byte	0x00, 0xf5, 0x21, 0x00


	//----- nvinfo : EIATTR_KPARAM_INFO
	.align		4
.L_123:
        /*0038*/ 	.byte	0x04, 0x17
        /*003a*/ 	.short	(.L_125 - .L_124)
.L_124:
        /*003c*/ 	.word	0x00000000
        /*0040*/ 	.short	0x0005
        /*0042*/ 	.short	0x0028
        /*0044*/ 	.byte	0x00, 0xf5, 0x21, 0x00


	//----- nvinfo : EIATTR_KPARAM_INFO
	.align		4
.L_125:
        /*0048*/ 	.byte	0x04, 0x17
        /*004a*/ 	.short	(.L_127 - .L_126)
.L_126:
        /*004c*/ 	.word	0x00000000
        /*0050*/ 	.short	0x0004
        /*0052*/ 	.short	0x0020
        /*0054*/ 	.byte	0x00, 0xf5, 0x21, 0x00


	//----- nvinfo : EIATTR_KPARAM_INFO
	.align		4
.L_127:
        /*0058*/ 	.byte	0x04, 0x17
        /*005a*/ 	.short	(.L_129 - .L_128)
.L_128:
        /*005c*/ 	.word	0x00000000
        /*0060*/ 	.short	0x0003
        /*0062*/ 	.short	0x0018
        /*0064*/ 	.byte	0x00, 0xf5, 0x21, 0x00


	//----- nvinfo : EIATTR_KPARAM_INFO
	.align		4
.L_129:
        /*0068*/ 	.byte	0x04, 0x17
        /*006a*/ 	.short	(.L_131 - .L_130)
.L_130:
        /*006c*/ 	.word	0x00000000
        /*0070*/ 	.short	0x0002
        /*0072*/ 	.short	0x0010
        /*0074*/ 	.byte	0x00, 0xf5, 0x21, 0x00


	//----- nvinfo : EIATTR_KPARAM_INFO
	.align		4
.L_131:
        /*0078*/ 	.byte	0x04, 0x17
        /*007a*/ 	.short	(.L_133 - .L_132)
.L_132:
        /*007c*/ 	.word	0x00000000
        /*0080*/ 	.short	0x0001
        /*0082*/ 	.short	0x0008
        /*0084*/ 	.byte	0x00, 0xf5, 0x21, 0x00


	//----- nvinfo : EIATTR_KPARAM_INFO
	.align		4
.L_133:
        /*0088*/ 	.byte	0x04, 0x17
        /*008a*/ 	.short	(.L_135 - .L_134)
.L_134:
        /*008c*/ 	.word	0x00000000
        /*0090*/ 	.short	0x0000
        /*0092*/ 	.short	0x0000
        /*0094*/ 	.byte	0x00, 0xf5, 0x21, 0x00


	//----- nvinfo : EIATTR_SPARSE_MMA_MASK
	.align		4
.L_135:
        /*0098*/ 	.byte	0x03, 0x50
        /*009a*/ 	.short	0x0000


	//----- nvinfo : EIATTR_MAXREG_COUNT
	.align		4
        /*009c*/ 	.byte	0x03, 0x1b
        /*009e*/ 	.short	0x00ff


	//----- nvinfo : EIATTR_MERCURY_ISA_VERSION
	.align		4
        /*00a0*/ 	.byte	0x03, 0x5f
        /*00a2*/ 	.short	0x0101


	//----- nvinfo : EIATTR_VRC_CTA_INIT_COUNT
	.align		4
        /*00a4*/ 	.byte	0x02, 0x4a
	.zero		1
	.zero		1


	//----- nvinfo : EIATTR_EXIT_INSTR_OFFSETS
	.align		4
        /*00a8*/ 	.byte	0x04, 0x1c
        /*00aa*/ 	.short	(.L_137 - .L_136)


	//   ....[0]....
.L_136:
        /*00ac*/ 	.word	0x000000c0


	//   ....[1]....
        /*00b0*/ 	.word	0x00000670


	//----- nvinfo : EIATTR_CRS_STACK_SIZE
	.align		4
.L_137:
        /*00b4*/ 	.byte	0x04, 0x1e
        /*00b6*/ 	.short	(.L_139 - .L_138)
.L_138:
        /*00b8*/ 	.word	0x00000000


	//----- nvinfo : EIATTR_CBANK_PARAM_SIZE
	.align		4
.L_139:
        /*00bc*/ 	.byte	0x03, 0x19
        /*00be*/ 	.short	0x0048


	//----- nvinfo : EIATTR_PARAM_CBANK
	.align		4
        /*00c0*/ 	.byte	0x04, 0x0a
        /*00c2*/ 	.short	(.L_141 - .L_140)
	.align		4
.L_140:
        /*00c4*/ 	.word	index@(.nv.constant0._Z11kernel4testPxS_S_S_S_PdS0_S_S_)
        /*00c8*/ 	.short	0x0380
        /*00ca*/ 	.short	0x0048


	//----- nvinfo : EIATTR_SW_WAR
	.align		4
.L_141:
        /*00cc*/ 	.byte	0x04, 0x36
        /*00ce*/ 	.short	(.L_143 - .L_142)
.L_142:
        /*00d0*/ 	.word	0x00000008
.L_143:


//--------------------- .nv.info._Z12kernel3test1PxS_S_S_S_PdS0_S_ --------------------------
	.section	.nv.info._Z12kernel3test1PxS_S_S_S_PdS0_S_,"",@"SHT_CUDA_INFO"
	.sectionflags	@""
	.align	4


	//----- nvinfo : EIATTR_CUDA_API_VERSION
	.align		4
        /*0000*/ 	.byte	0x04, 0x37
        /*0002*/ 	.short	(.L_145 - .L_144)
.L_144:
        /*0004*/ 	.word	0x00000082


	//----- nvinfo : EIATTR_KPARAM_INFO
	.align		4
.L_145:
        /*0008*/ 	.byte	0x04, 0x17
        /*000a*/ 	.short	(.L_147 - .L_146)
.L_146:
        /*000c*/ 	.word	0x00000000
        /*0010*/ 	.short	0x0007
        /*0012*/ 	.short	0x0038
        /*0014*/ 	.byte	0x00, 0xf5, 0x21, 0x00


	//----- nvinfo : EIATTR_KPARAM_INFO
	.align		4
.L_147:
        /*0018*/ 	.byte	0x04, 0x17
        /*001a*/ 	.short	(.L_149 - .L_148)
.L_148:
        /*001c*/ 	.word	0x00000000
        /*0020*/ 	.short	0x0006
        /*0022*/ 	.short	0x0030
        /*0024*/ 	.byte	0x00, 0xf5, 0x21, 0x00


	//----- nvinfo : EIATTR_KPARAM_INFO
	.align		4
.L_149:
        /*0028*/ 	.byte	0x04, 0x17
        /*002a*/ 	.short	(.L_151 - .L_150)
.L_150:
        /*002c*/ 	.word	0x00000000
        /*0030*/ 	.short	0x0005
        /*0032*/ 	.short	0x0028
        /*0034*/ 	.byte	0x00, 0xf5, 0x21, 0x00


	//----- nvinfo : EIATTR_KPARAM_INFO
	.align		4
.L_151:
        /*0038*/ 	.byte	0x04, 0x17
        /*003a*/ 	.short	(.L_153 - .L_152)
.L_152:
        /*003c*/ 	.word	0x00000000
        /*0040*/ 	.short	0x0004
        /*0042*/ 	.short	0x0020
        /*0044*/ 	.byte	0x00, 0xf5, 0x21, 0x00


	//----- nvinfo : EIATTR_KPARAM_INFO
	.align		4
.L_153:
        /*0048*/ 	.byte	0x04, 0x17
        /*004a*/ 	.short	(.L_155 - .L_154)
.L_154:
        /*004c*/ 	.word	0x00000000
        /*0050*/ 	.short	0x0003
        /*0052*/ 	.short	0x0018
        /*0054*/ 	.byte	0x00, 0xf5, 0x21, 0x00


	//----- nvinfo : EIATTR_KPARAM_INFO
	.align		4
.L_155:
        /*0058*/ 	.byte	0x04, 0x17
        /*005a*/ 	.short	(.L_157 - .L_156)
.L_156:
        /*005c*/ 	.word	0x00000000
        /*0060*/ 	.short	0x0002
        /*0062*/ 	.short	0x0010
        /*0064*/ 	.byte	0x00, 0xf5, 0x21, 0x00


	//----- nvinfo : EIATTR_KPARAM_INFO
	.align		4
.L_157:
        /*0068*/ 	.byte	0x04, 0x17
        /*006a*/ 	.short	(.L_159 - .L_158)
.L_158:
        /*006c*/ 	.word	0x00000000
        /*0070*/ 	.short	0x0001
        /*0072*/ 	.short	0x0008
        /*0074*/ 	.byte	0x00, 0xf5, 0x21, 0x00


	//----- nvinfo : EIATTR_KPARAM_INFO
	.align		4
.L_159:
        /*0078*/ 	.byte	0x04, 0x17
        /*007a*/ 	.short	(.L_161 - .L_160)
.L_160:
        /*007c*/ 	.word	0x00000000
        /*0080*/ 	.short	0x0000
        /*0082*/ 	.short	0x0000
        /*0084*/ 	.byte	0x00, 0xf5, 0x21, 0x00


	//----- nvinfo : EIATTR_SPARSE_MMA_MASK
	.align		4
.L_161:
        /*0088*/ 	.byte	0x03, 0x50
        /*008a*/ 	.short	0x0000


	//----- nvinfo : EIATTR_MAXREG_COUNT
	.align		4
        /*008c*/ 	.byte	0x03, 0x1b
        /*008e*/ 	.short	0x00ff


	//----- nvinfo : EIATTR_MERCURY_ISA_VERSION
	.align		4
        /*0090*/ 	.byte	0x03, 0x5f
        /*0092*/ 	.short	0x0101


	//----- nvinfo : EIATTR_VRC_CTA_INIT_COUNT
	.align		4
        /*0094*/ 	.byte	0x02, 0x4a
	.zero		1
	.zero		1


	//----- nvinfo : EIATTR_EXIT_INSTR_OFFSETS
	.align		4
        /*0098*/ 	.byte	0x04, 0x1c
        /*009a*/ 	.short	(.L_163 - .L_162)


	//   ....[0]....
.L_162:
        /*009c*/ 	.word	0x000001a0


	//   ....[1]....
        /*00a0*/ 	.word	0x000008c0


	//   ....[2]....
        /*00a4*/ 	.word	0x00001330


	//----- nvinfo : EIATTR_CRS_STACK_SIZE
	.align		4
.L_163:
        /*00a8*/ 	.byte	0x04, 0x1e
        /*00aa*/ 	.short	(.L_165 - .L_164)
.L_164:
        /*00ac*/ 	.word	0x00000000


	//----- nvinfo : EIATTR_CBANK_PARAM_SIZE
	.align		4
.L_165:
        /*00b0*/ 	.byte	0x03, 0x19
        /*00b2*/ 	.short	0x0040


	//----- nvinfo : EIATTR_PARAM_CBANK
	.align		4
        /*00b4*/ 	.byte	0x04, 0x0a
        /*00b6*/ 	.short	(.L_167 - .L_166)
	.align		4
.L_166:
        /*00b8*/ 	.word	index@(.nv.constant0._Z12kernel3test1PxS_S_S_S_PdS0_S_)
        /*00bc*/ 	.short	0x0380
        /*00be*/ 	.short	0x0040


	//----- nvinfo : EIATTR_SW_WAR
	.align		4
.L_167:
        /*00c0*/ 	.byte	0x04, 0x36
        /*00c2*/ 	.short	(.L_169 - .L_168)
.L_168:
        /*00c4*/ 	.word	0x00000008
.L_169:


//--------------------- .nv.info._Z11kernel3testPxS_S_S_S_PdS0_S_ --------------------------
	.section	.nv.info._Z11kernel3testPxS_S_S_S_PdS0_S_,"",@"SHT_CUDA_INFO"
	.sectionflags	@""
	.align	4


	//----- nvinfo : EIATTR_CUDA_API_VERSION
	.align		4
        /*0000*/ 	.byte	0x04, 0x37
        /*0002*/ 	.short	(.L_171 - .L_170)
.L_170:
        /*0004*/ 	.word	0x00000082


	//----- nvinfo : EIATTR_KPARAM_INFO
	.align		4
.L_171:
        /*0008*/ 	.byte	0x04, 0x17
        /*000a*/ 	.short	(.L_173 - .L_172)
.L_172:
        /*000c*/ 	.word	0x00000000
        /*0010*/ 	.short	0x0007
        /*0012*/ 	.short	0x0038
        /*0014*/ 	.byte	0x00, 0xf5, 0x21, 0x00


	//----- nvinfo : EIATTR_KPARAM_INFO
	.align		4
.L_173:
        /*0018*/ 	.byte	0x04, 0x17
        /*001a*/ 	.short	(.L_175 - .L_174)
.L_174:
        /*001c*/ 	.word	0x00000000
        /*0020*/ 	.short	0x0006
        /*0022*/ 	.short	0x0030
        /*0024*/ 	.byte	0x00, 0xf5, 0x21, 0x00


	//----- nvinfo : EIATTR_KPARAM_INFO
	.align		4
.L_175:
        /*0028*/ 	.byte	0x04, 0x17
        /*002a*/ 	.short	(.L_177 - .L_176)
.L_176:
        /*002c*/ 	.word	0x00000000
        /*0030*/ 	.short	0x0005
        /*0032*/ 	.short	0x0028
        /*0034*/ 	.byte	0x00, 0xf5, 0x21, 0x00


	//----- nvinfo : EIATTR_KPARAM_INFO
	.align		4
.L_177:
        /*0038*/ 	.byte	0x04, 0x17
        /*003a*/ 	.short	(.L_179 - .L_178)
.L_178:
        /*003c*/ 	.word	0x00000000
        /*0040*/ 	.short	0x0004
        /*0042*/ 	.short	0x0020
        /*0044*/ 	.byte	0x00, 0xf5, 0x21, 0x00


	//----- nvinfo : EIATTR_KPARAM_INFO
	.align		4
.L_179:
        /*0048*/ 	.byte	0x04, 0x17
        /*004a*/ 	.short	(.L_181 - .L_180)
.L_180:
        /*004c*/ 	.word	0x00000000
        /*0050*/ 	.short	0x0003
        /*0052*/ 	.short	0x0018
        /*0054*/ 	.byte	0x00, 0xf5, 0x21, 0x00


	//----- nvinfo : EIATTR_KPARAM_INFO
	.align		4
.L_181:
        /*0058*/ 	.byte	0x04, 0x17
        /*005a*/ 	.short	(.L_183 - .L_182)
.L_182:
        /*005c*/ 	.word	0x00000000
        /*0060*/ 	.short	0x0002
        /*0062*/ 	.short	0x0010
        /*0064*/ 	.byte	0x00, 0xf5, 0x21, 0x00


	//----- nvinfo : EIATTR_KPARAM_INFO
	.align		4
.L_183:
        /*0068*/ 	.byte	0x04, 0x17
        /*006a*/ 	.short	(.L_185 - .L_184)
.L_184:
        /*006c*/ 	.word	0x00000000
        /*0070*/ 	.short	0x0001
        /*0072*/ 	.short	0x0008
        /*0074*/ 	.byte	0x00, 0xf5, 0x21, 0x00


	//----- nvinfo : EIATTR_KPARAM_INFO
	.align		4
.L_185:
        /*0078*/ 	.byte	0x04, 0x17
        /*007a*/ 	.short	(.L_187 - .L_186)
.L_186:
        /*007c*/ 	.word	0x00000000
        /*0080*/ 	.short	0x0000
        /*0082*/ 	.short	0x0000
        /*0084*/ 	.byte	0x00, 0xf5, 0x21, 0x00


	//----- nvinfo : EIATTR_SPARSE_MMA_MASK
	.align		4
.L_187:
        /*0088*/ 	.byte	0x03, 0x50
        /*008a*/ 	.short	0x0000


	//----- nvinfo : EIATTR_MAXREG_COUNT
	.align		4
        /*008c*/ 	.byte	0x03, 0x1b
        /*008e*/ 	.short	0x00ff


	//----- nvinfo : EIATTR_MERCURY_ISA_VERSION
	.align		4
        /*0090*/ 	.byte	0x03, 0x5f
        /*0092*/ 	.short	0x0101


	//----- nvinfo : EIATTR_VRC_CTA_INIT_COUNT
	.align		4
        /*0094*/ 	.byte	0x02, 0x4a
	.zero		1
	.zero		1


	//----- nvinfo : EIATTR_EXIT_INSTR_OFFSETS
	.align		4
        /*0098*/ 	.byte	0x04, 0x1c
        /*009a*/ 	.short	(.L_189 - .L_188)


	//   ....[0]....
.L_188:
        /*009c*/ 	.word	0x000000c0


	//   ....[1]....
        /*00a0*/ 	.word	0x000005e0


	//----- nvinfo : EIATTR_CRS_STACK_SIZE
	.align		4
.L_189:
        /*00a4*/ 	.byte	0x04, 0x1e
        /*00a6*/ 	.short	(.L_191 - .L_190)
.L_190:
        /*00a8*/ 	.word	0x00000000


	//----- nvinfo : EIATTR_CBANK_PARAM_SIZE
	.align		4
.L_191:
        /*00ac*/ 	.byte	0x03, 0x19
        /*00ae*/ 	.short	0x0040


	//----- nvinfo : EIATTR_PARAM_CBANK
	.align		4
        /*00b0*/ 	.byte	0x04, 0x0a
        /*00b2*/ 	.short	(.L_193 - .L_192)
	.align		4
.L_192:
        /*00b4*/ 	.word	index@(.nv.constant0._Z11kernel3testPxS_S_S_S_PdS0_S_)
        /*00b8*/ 	.short	0x0380
        /*00ba*/ 	.short	0x0040


	//----- nvinfo : EIATTR_SW_WAR
	.align		4
.L_193:
        /*00bc*/ 	.byte	0x04, 0x36
        /*00be*/ 	.short	(.L_195 - .L_194)
.L_194:
        /*00c0*/ 	.word	0x00000008
.L_195:


//--------------------- .nv.info._Z12kernel2test1PxS_S_S_S_PdS0_S_S_S_ --------------------------
	.section	.nv.info._Z12kernel2test1PxS_S_S_S_PdS0_S_S_S_,"",@"SHT_CUDA_INFO"
	.sectionflags	@""
	.align	4


	//----- nvinfo : EIATTR_CUDA_API_VERSION
	.align		4
        /*0000*/ 	.byte	0x04, 0x37
        /*0002*/ 	.short	(.L_197 - .L_196)
.L_196:
        /*0004*/ 	.word	0x00000082


	//----- nvinfo : EIATTR_KPARAM_INFO
	.align		4
.L_197:
        /*0008*/ 	.byte	0x04, 0x17
        /*000a*/ 	.short	(.L_199 - .L_198)
.L_198:
        /*000c*/ 	.word	0x00000000
        /*0010*/ 	.short	0x0009
        /*0012*/ 	.short	0x0048
        /*0014*/ 	.byte	0x00, 0xf5, 0x21, 0x00


	//----- nvinfo : EIATTR_KPARAM_INFO
	.align		4
.L_199:
        /*0018*/ 	.byte	0x04, 0x17
        /*001a*/ 	.short	(.L_201 - .L_200)
.L_200:
        /*001c*/ 	.word	0x00000000
        /*0020*/ 	.short	0x0008
        /*0022*/ 	.short	0x0040
        /*0024*/ 	.byte	0x00, 0xf5, 0x21, 0x00


	//----- nvinfo : EIATTR_KPARAM_INFO
	.align		4
.L_201:
        /*0028*/ 	.byte	0x04, 0x17
        /*002a*/ 	.short	(.L_203 - .L_202)
.L_202:
        /*002c*/ 	.word	0x00000000
        /*0030*/ 	.short	0x0007
        /*0032*/ 	.short	0x0038
        /*0034*/ 	.byte	0x00, 0xf5, 0x21, 0x00


	//----- nvinfo : EIATTR_KPARAM_INFO
	.align		4
.L_203:
        /*0038*/ 	.byte	0x04, 0x17
        /*003a*/ 	.short	(.L_205 - .L_204)
.L_204:
        /*003c*/ 	.word	0x00000000
        /*0040*/ 	.short	0x0006
        /*0042*/ 	.short	0x0030
        /*0044*/ 	.byte	0x00, 0xf5, 0x21, 0x00


	//----- nvinfo : EIATTR_KPARAM_INFO
	.align		4
.L_205:
        /*0048*/ 	.byte	0x04, 0x17
        /*004a*/ 	.short	(.L_207 - .L_206)
.L_206:
        /*004c*/ 	.word	0x00000000
        /*0050*/ 	.short	0x0005
        /*0052*/ 	.short	0x0028
        /*0054*/ 	.byte	0x00, 0xf5, 0x21, 0x00


	//----- nvinfo : EIATTR_KPARAM_INFO
	.align		4
.L_207:
        /*0058*/ 	.byte	0x04, 0x17
        /*005a*/ 	.short	(.L_209 - .L_208)
.L_208:
        /*005c*/ 	.word	0x00000000
        /*0060*/ 	.short	0x0004
        /*0062*/ 	.short	0x0020
        /*0064*/ 	.byte	0x00, 0xf5, 0x21, 0x00


	//----- nvinfo : EIATTR_KPARAM_INFO
	.align		4
.L_209:
        /*0068*/ 	.byte	0x04, 0x17
        /*006a*/ 	.short	(.L_211 - .L_210)
.L_210:
        /*006c*/ 	.word	0x00000000
        /*0070*/ 	.short	0x0003
        /*0072*/ 	.short	0x0018
        /*0074*/ 	.byte	0x00, 0xf5, 0x21, 0x00


	//----- nvinfo : EIATTR_KPARAM_INFO
	.align		4
.L_211:
        /*0078*/ 	.byte	0x04, 0x17
        /*007a*/ 	.short	(.L_213 - .L_212)
.L_212:
        /*007c*/ 	.word	0x00000000
        /*0080*/ 	.short	0x0002
        /*0082*/ 	.short	0x0010
        /*0084*/ 	.byte	0x00, 0xf5, 0x21, 0x00


	//----- nvinfo : EIATTR_KPARAM_INFO
	.align		4
.L_213:
        /*0088*/ 	.byte	0x04, 0x17
        /*008a*/ 	.short	(.L_215 - .L_214)
.L_214:
        /*008c*/ 	.word	0x00000000
        /*0090*/ 	.short	0x0001
        /*0092*/ 	.short	0x0008
        /*0094*/ 	.byte	0x00, 0xf5, 0x21, 0x00


	//----- nvinfo : EIATTR_KPARAM_INFO
	.align		4
.L_215:
        /*0098*/ 	.byte	0x04, 0x17
        /*009a*/ 	.short	(.L_217 - .L_216)
.L_216:
        /*009c*/ 	.word	0x00000000
        /*00a0*/ 	.short	0x0000
        /*00a2*/ 	.short	0x0000
        /*00a4*/ 	.byte	0x00, 0xf5, 0x21, 0x00


	//----- nvinfo : EIATTR_SPARSE_MMA_MASK
	.align		4
.L_217:
        /*00a8*/ 	.byte	0x03, 0x50
        /*00aa*/ 	.short	0x0000


	//----- nvinfo : EIATTR_MAXREG_COUNT
	.align		4
        /*00ac*/ 	.byte	0x03, 0x1b
        /*00ae*/ 	.short	0x00ff


	//----- nvinfo : EIATTR_MERCURY_ISA_VERSION
	.align		4
        /*00b0*/ 	.byte	0x03, 0x5f
        /*00b2*/ 	.short	0x0101


	//----- nvinfo : EIATTR_VRC_CTA_INIT_COUNT
	.align		4
        /*00b4*/ 	.byte	0x02, 0x4a
	.zero		1
	.zero		1


	//----- nvinfo : EIATTR_EXIT_INSTR_OFFSETS
	.align		4
        /*00b8*/ 	.byte	0x04, 0x1c
        /*00ba*/ 	.short	(.L_219 - .L_218)


	//   ....[0]....
.L_218:
        /*00bc*/ 	.word	0x00000100


	//   ....[1]....
        /*00c0*/ 	.word	0x00000230


	//   ....[2]....
        /*00c4*/ 	.word	0x000009a0


	//   ....[3]....
        /*00c8*/ 	.word	0x000014d0


	//----- nvinfo : EIATTR_CRS_STACK_SIZE
	.align		4
.L_219:
        /*00cc*/ 	.byte	0x04, 0x1e
        /*00ce*/ 	.short	(.L_221 - .L_220)
.L_220:
        /*00d0*/ 	.word	0x00000000


	//----- nvinfo : EIATTR_CBANK_PARAM_SIZE
	.align		4
.L_221:
        /*00d4*/ 	.byte	0x03, 0x19
        /*00d6*/ 	.short	0x0050


	//----- nvinfo : EIATTR_PARAM_CBANK
	.align		4
        /*00d8*/ 	.byte	0x04, 0x0a
        /*00da*/ 	.short	(.L_223 - .L_222)
	.align		4
.L_222:
        /*00dc*/ 	.word	index@(.nv.constant0._Z12kernel2test1PxS_S_S_S_PdS0_S_S_S_)
        /*00e0*/ 	.short	0x0380
        /*00e2*/ 	.short	0x0050


	//----- nvinfo : EIATTR_SW_WAR
	.align		4
.L_223:
        /*00e4*/ 	.byte	0x04, 0x36
        /*00e6*/ 	.short	(.L_225 - .L_224)
.L_224:
        /*00e8*/ 	.word	0x00000008
.L_225:


//--------------------- .nv.info._Z11kernel2testPxS_S_S_S_PdS0_S_S_S_ --------------------------
	.section	.nv.info._Z11kernel2testPxS_S_S_S_PdS0_S_S_S_,"",@"SHT_CUDA_INFO"
	.sectionflags	@""
	.align	4


	//----- nvinfo : EIATTR_CUDA_API_VERSION
	.align		4
        /*0000*/ 	.byte	0x04, 0x37
        /*0002*/ 	.short	(.L_227 - .L_226)
.L_226:
        /*0004*/ 	.word	0x00000082


	//----- nvinfo : EIATTR_KPARAM_INFO
	.align		4
.L_227:
        /*0008*/ 	.byte	0x04, 0x17
        /*000a*/ 	.short	(.L_229 - .L_228)
.L_228:
        /*000c*/ 	.word	0x00000000
        /*0010*/ 	.short	0x0009
        /*0012*/ 	.short	0x0048
        /*0014*/ 	.byte	0x00, 0xf5, 0x21, 0x00


	//----- nvinfo : EIATTR_KPARAM_INFO
	.align		4
.L_229:
        /*0018*/ 	.byte	0x04, 0x17
        /*001a*/ 	.short	(.L_231 - .L_230)
.L_230:
        /*001c*/ 	.word	0x00000000
        /*0020*/ 	.short	0x0008
        /*0022*/ 	.short	0x0040
        /*0024*/ 	.byte	0x00, 0xf5, 0x21, 0x00


	//----- nvinfo : EIATTR_KPARAM_INFO
	.align		4
.L_231:
        /*0028*/ 	.byte	0x04, 0x17
        /*002a*/ 	.short	(.L_233 - .L_232)
.L_232:
        /*002c*/ 	.word	0x00000000
        /*0030*/ 	.short	0x0007
        /*0032*/ 	.short	0x0038
        /*0034*/ 	.byte	0x00, 0xf5, 0x21, 0x00


	//----- nvinfo : EIATTR_KPARAM_INFO
	.align		4
.L_233:
        /*0038*/ 	.byte	0x04, 0x17
        /*003a*/ 	.short	(.L_235 - .L_234)
.L_234:
        /*003c*/ 	.word	0x00000000
        /*0040*/ 	.short	0x0006
        /*0042*/ 	.short	0x0030
        /*0044*/ 	.byte	0x00, 0xf5, 0x21, 0x00


	//----- nvinfo : EIATTR_KPARAM_INFO
	.align		4
.L_235:
        /*0048*/ 	.byte	0x04, 0x17
        /*004a*/ 	.short	(.L_237 - .L_236)
.L_236:
        /*004c*/ 	.word	0x00000000
        /*0050*/ 	.short	0x0005
        /*0052*/ 	.short	0x0028
        /*0054*/ 	.byte	0x00, 0xf5, 0x21, 0x00


	//----- nvinfo : EIATTR_KPARAM_INFO
	.align		4
.L_237:
        /*0058*/ 	.byte	0x04, 0x17
        /*005a*/ 	.short	(.L_239 - .L_238)
.L_238:
        /*005c*/ 	.word	0x00000000
        /*0060*/ 	.short	0x0004
        /*0062*/ 	.short	0x0020
        /*0064*/ 	.byte	0x00, 0xf5, 0x21, 0x00


	//----- nvinfo : EIATTR_KPARAM_INFO
	.align		4
.L_239:
        /*0068*/ 	.byte	0x04, 0x17
        /*006a*/ 	.short	(.L_241 - .L_240)
.L_240:
        /*006c*/ 	.word	0x00000000
        /*0070*/ 	.short	0x0003
        /*0072*/ 	.short	0x0018
        /*0074*/ 	.byte	0x00, 0xf5, 0x21, 0x00


	//----- nvinfo : EIATTR_KPARAM_INFO
	.align		4
.L_241:
        /*0078*/ 	.byte	0x04, 0x17
        /*007a*/ 	.short	(.L_243 - .L_242)
.L_242:
        /*007c*/ 	.word	0x00000000
        /*0080*/ 	.short	0x0002
        /*0082*/ 	.short	0x0010
        /*0084*/ 	.byte	0x00, 0xf5, 0x21, 0x00


	//----- nvinfo : EIATTR_KPARAM_INFO
	.align		4
.L_243:
        /*0088*/ 	.byte	0x04, 0x17
        /*008a*/ 	.short	(.L_245 - .L_244)
.L_244:
        /*008c*/ 	.word	0x00000000
        /*0090*/ 	.short	0x0001
        /*0092*/ 	.short	0x0008
        /*0094*/ 	.byte	0x00, 0xf5, 0x21, 0x00


	//----- nvinfo : EIATTR_KPARAM_INFO
	.align		4
.L_245:
        /*0098*/ 	.byte	0x04, 0x17
        /*009a*/ 	.short	(.L_247 - .L_246)
.L_246:
        /*009c*/ 	.word	0x00000000
        /*00a0*/ 	.short	0x0000
        /*00a2*/ 	.short	0x0000
        /*00a4*/ 	.byte	0x00, 0xf5, 0x21, 0x00


	//----- nvinfo : EIATTR_SPARSE_MMA_MASK
	.align		4
.L_247:
        /*00a8*/ 	.byte	0x03, 0x50
        /*00aa*/ 	.short	0x0000


	//----- nvinfo : EIATTR_MAXREG_COUNT
	.align		4
        /*00ac*/ 	.byte	0x03, 0x1b
        /*00ae*/ 	.short	0x00ff


	//----- nvinfo : EIATTR_MERCURY_ISA_VERSION
	.align		4
        /*00b0*/ 	.byte	0x03, 0x5f
        /*00b2*/ 	.short	0x0101


	//----- nvinfo : EIATTR_VRC_CTA_INIT_COUNT
	.align		4
        /*00b4*/ 	.byte	0x02, 0x4a
	.zero		1
	.zero		1


	//----- nvinfo : EIATTR_EXIT_INSTR_OFFSETS
	.align		4
        /*00b8*/ 	.byte	0x04, 0x1c
        /*00ba*/ 	.short	(.L_249 - .L_248)


	//   ....[0]....
.L_248:
        /*00bc*/ 	.word	0x000000c0


	//   ....[1]....
        /*00c0*/ 	.word	0x00000660


	//----- nvinfo : EIATTR_CRS_STACK_SIZE
	.align		4
.L_249:
        /*00c4*/ 	.byte	0x04, 0x1e
        /*00c6*/ 	.short	(.L_251 - .L_250)
.L_250:
        /*00c8*/ 	.word	0x00000000


	//----- nvinfo : EIATTR_CBANK_PARAM_SIZE
	.align		4
.L_251:
        /*00cc*/ 	.byte	0x03, 0x19
        /*00ce*/ 	.short	0x0050


	//----- nvinfo : EIATTR_PARAM_CBANK
	.align		4
        /*00d0*/ 	.byte	0x04, 0x0a
        /*00d2*/ 	.short	(.L_253 - .L_252)
	.align		4
.L_252:
        /*00d4*/ 	.word	index@(.nv.constant0._Z11kernel2testPxS_S_S_S_PdS0_S_S_S_)
        /*00d8*/ 	.short	0x0380
        /*00da*/ 	.short	0x0050


	//----- nvinfo : EIATTR_SW_WAR
	.align		4
.L_253:
        /*00dc*/ 	.byte	0x04, 0x36
        /*00de*/ 	.short	(.L_255 - .L_254)
.L_254:
        /*00e0*/ 	.word	0x00000008
.L_255:


//--------------------- .nv.info._Z12kernel1test1PxS_S_S_S_PdS0_S_S_ --------------------------
	.section	.nv.info._Z12kernel1test1PxS_S_S_S_PdS0_S_S_,"",@"SHT_CUDA_INFO"
	.sectionflags	@""
	.align	4


	//----- nvinfo : EIATTR_CUDA_API_VERSION
	.align		4
        /*0000*/ 	.byte	0x04, 0x37
        /*0002*/ 	.short	(.L_257 - .L_256)
.L_256:
        /*0004*/ 	.word	0x00000082


	//----- nvinfo : EIATTR_KPARAM_INFO
	.align		4
.L_257:
        /*0008*/ 	.byte	0x04, 0x17
        /*000a*/ 	.short	(.L_259 - .L_258)
.L_258:
        /*000c*/ 	.word	0x00000000
        /*0010*/ 	.short	0x0008
        /*0012*/ 	.short	0x0040
        /*0014*/ 	.byte	0x00, 0xf5, 0x21, 0x00


	//----- nvinfo : EIATTR_KPARAM_INFO
	.align		4
.L_259:
        /*0018*/ 	.byte	0x04, 0x17
        /*001a*/ 	.short	(.L_261 - .L_260)
.L_260:
        /*001c*/ 	.word	0x00000000
        /*0020*/ 	.short	0x0007
        /*0022*/ 	.short	0x0038
        /*0024*/ 	.byte	0x00, 0xf5, 0x21, 0x00


	//----- nvinfo : EIATTR_KPARAM_INFO
	.align		4
.L_261:
        /*0028*/ 	.byte	0x04, 0x17
        /*002a*/ 	.short	(.L_263 - .L_262)
.L_262:
        /*002c*/ 	.word	0x00000000
        /*0030*/ 	.short	0x0006
        /*0032*/ 	.short	0x0030
        /*0034*/ 	.byte	0x00, 0xf5, 0x21, 0x00


	//----- nvinfo : EIATTR_KPARAM_INFO
	.align		4
.L_263:
        /*0038*/ 	.byte	0x04, 0x17
        /*003a*/ 	.short	(.L_265 - .L_264)
.L_264:
        /*003c*/ 	.word	0x00000000
        /*0040*/ 	.short	0x0005
        /*0042*/ 	.short	0x0028
        /*0044*/ 	.byte	0x00, 0xf5, 0x21, 0x00


	//----- nvinfo : EIATTR_KPARAM_INFO
	.align		4
.L_265:
        /*0048*/ 	.byte	0x04, 0x17
        /*004a*/ 	.short	(.L_267 - .L_266)
.L_266:
        /*004c*/ 	.word	0x00000000
        /*0050*/ 	.short	0x0004
        /*0052*/ 	.short	0x0020
        /*0054*/ 	.byte	0x00, 0xf5, 0x21, 0x00


	//----- nvinfo : EIATTR_KPARAM_INFO
	.align		4
.L_267:
        /*0058*/ 	.byte	0x04, 0x17
        /*005a*/ 	.short	(.L_269 - .L_268)
.L_268:
        /*005c*/ 	.word	0x00000000
        /*0060*/ 	.short	0x0003
        /*0062*/ 	.short	0x0018
        /*0064*/ 	.byte	0x00, 0xf5, 0x21, 0x00


	//----- nvinfo : EIATTR_KPARAM_INFO
	.align		4
.L_269:
        /*0068*/ 	.byte	0x04, 0x17
        /*006a*/ 	.short	(.L_271 - .L_270)
.L_270:
        /*006c*/ 	.word	0x00000000
        /*0070*/ 	.short	0x0002
        /*0072*/ 	.short	0x0010
        /*0074*/ 	.byte	0x00, 0xf5, 0x21, 0x00


	//----- nvinfo : EIATTR_KPARAM_INFO
	.align		4
.L_271:
        /*0078*/ 	.byte	0x04, 0x17
        /*007a*/ 	.short	(.L_273 - .L_272)
.L_272:
        /*007c*/ 	.word	0x00000000
        /*0080*/ 	.short	0x0001
        /*0082*/ 	.short	0x0008
        /*0084*/ 	.byte	0x00, 0xf5, 0x21, 0x00


	//----- nvinfo : EIATTR_KPARAM_INFO
	.align		4
.L_273:
        /*0088*/ 	.byte	0x04, 0x17
        /*008a*/ 	.short	(.L_275 - .L_274)
.L_274:
        /*008c*/ 	.word	0x00000000
        /*0090*/ 	.short	0x0000
        /*0092*/ 	.short	0x0000
        /*0094*/ 	.byte	0x00, 0xf5, 0x21, 0x00


	//----- nvinfo : EIATTR_SPARSE_MMA_MASK
	.align		4
.L_275:
        /*0098*/ 	.byte	0x03, 0x50
        /*009a*/ 	.short	0x0000


	//----- nvinfo : EIATTR_MAXREG_COUNT
	.align		4
        /*009c*/ 	.byte	0x03, 0x1b
        /*009e*/ 	.short	0x00ff


	//----- nvinfo : EIATTR_MERCURY_ISA_VERSION
	.align		4
        /*00a0*/ 	.byte	0x03, 0x5f
        /*00a2*/ 	.short	0x0101


	//----- nvinfo : EIATTR_VRC_CTA_INIT_COUNT
	.align		4
        /*00a4*/ 	.byte	0x02, 0x4a
	.zero		1
	.zero		1


	//----- nvinfo : EIATTR_EXIT_INSTR_OFFSETS
	.align		4
        /*00a8*/ 	.byte	0x04, 0x1c
        /*00aa*/ 	.short	(.L_277 - .L_276)


	//   ....[0]....
.L_276:
        /*00ac*/ 	.word	0x000001a0


	//   ....[1]....
        /*00b0*/ 	.word	0x000008f0


	//   ....[2]....
        /*00b4*/ 	.word	0x00001420


	//----- nvinfo : EIATTR_CRS_STACK_SIZE
	.align		4
.L_277:
        /*00b8*/ 	.byte	0x04, 0x1e
        /*00ba*/ 	.short	(.L_279 - .L_278)
.L_278:
        /*00bc*/ 	.word	0x00000000


	//----- nvinfo : EIATTR_CBANK_PARAM_SIZE
	.align		4
.L_279:
        /*00c0*/ 	.byte	0x03, 0x19
        /*00c2*/ 	.short	0x0048


	//----- nvinfo : EIATTR_PARAM_CBANK
	.align		4
        /*00c4*/ 	.byte	0x04, 0x0a
        /*00c6*/ 	.short	(.L_281 - .L_280)
	.align		4
.L_280:
        /*00c8*/ 	.word	index@(.nv.constant0._Z12kernel1test1PxS_S_S_S_PdS0_S_S_)
        /*00cc*/ 	.short	0x0380
        /*00ce*/ 	.short	0x0048


	//----- nvinfo : EIATTR_SW_WAR
	.align		4
.L_281:
        /*00d0*/ 	.byte	0x04, 0x36
        /*00d2*/ 	.short	(.L_283 - .L_282)
.L_282:
        /*00d4*/ 	.word	0x00000008
.L_283:


//--------------------- .nv.info._Z11kernel1testPxS_S_S_S_PdS0_S_S_ --------------------------
	.section	.nv.info._Z11kernel1testPxS_S_S_S_PdS0_S_S_,"",@"SHT_CUDA_INFO"
	.sectionflags	@""
	.align	4


	//----- nvinfo : EIATTR_CUDA_API_VERSION
	.align		4
        /*0000*/ 	.byte	0x04, 0x37
        /*0002*/ 	.short	(.L_285 - .L_284)
.L_284:
        /*0004*/ 	.word	0x00000082


	//----- nvinfo : EIATTR_KPARAM_INFO
	.align		4
.L_285:
        /*0008*/ 	.byte	0x04, 0x17
        /*000a*/ 	.short	(.L_287 - .L_286)
.L_286:
        /*000c*/ 	.word	0x00000000
        /*0010*/ 	.short	0x0008
        /*0012*/ 	.short	0x0040
        /*0014*/ 	.byte	0x00, 0xf5, 0x21, 0x00


	//----- nvinfo : EIATTR_KPARAM_INFO
	.align		4
.L_287:
        /*0018*/ 	.byte	0x04, 0x17
        /*001a*/ 	.short	(.L_289 - .L_288)
.L_288:
        /*001c*/ 	.word	0x00000000
        /*0020*/ 	.short	0x0007
        /*0022*/ 	.short	0x0038
        /*0024*/ 	.byte	0x00, 0xf5, 0x21, 0x00


	//----- nvinfo : EIATTR_KPARAM_INFO
	.align		4
.L_289:
        /*0028*/ 	.byte	0x04, 0x17
        /*002a*/ 	.short	(.L_291 - .L_290)
.L_290:
        /*002c*/ 	.word	0x00000000
        /*0030*/ 	.short	0x0006
        /*0032*/ 	.short	0x0030
        /*0034*/ 	.byte	0x00, 0xf5, 0x21, 0x00


	//----- nvinfo : EIATTR_KPARAM_INFO
	.align		4
.L_291:
        /*0038*/ 	.byte	0x04, 0x17
        /*003a*/ 	.short	(.L_293 - .L_292)
.L_292:
        /*003c*/ 	.word	0x00000000
        /*0040*/ 	.short	0x0005
        /*0042*/ 	.short	0x0028
        /*0044*/ 	.byte	0x00, 0xf5, 0x21, 0x00


	//----- nvinfo : EIATTR_KPARAM_INFO
	.align		4
.L_293:
        /*0048*/ 	.byte	0x04, 0x17
        /*004a*/ 	.short	(.L_295 - .L_294)
.L_294:
        /*004c*/ 	.word	0x00000000
        /*0050*/ 	.short	0x0004
        /*0052*/ 	.short	0x0020
        /*0054*/ 	.byte	0x00, 0xf5, 0x21, 0x00


	//----- nvinfo : EIATTR_KPARAM_INFO
	.align		4
.L_295:
        /*0058*/ 	.byte	0x04, 0x17
        /*005a*/ 	.short	(.L_297 - .L_296)
.L_296:
        /*005c*/ 	.word	0x00000000
        /*0060*/ 	.short	0x0003
        /*0062*/ 	.short	0x0018
        /*0064*/ 	.byte	0x00, 0xf5, 0x21, 0x00


	//----- nvinfo : EIATTR_KPARAM_INFO
	.align		4
.L_297:
        /*0068*/ 	.byte	0x04, 0x17
        /*006a*/ 	.short	(.L_299 - .L_298)
.L_298:
        /*006c*/ 	.word	0x00000000
        /*0070*/ 	.short	0x0002
        /*0072*/ 	.short	0x0010
        /*0074*/ 	.byte	0x00, 0xf5, 0x21, 0x00


	//----- nvinfo : EIATTR_KPARAM_INFO
	.align		4
.L_299:
        /*0078*/ 	.byte	0x04, 0x17
        /*007a*/ 	.short	(.L_301 - .L_300)
.L_300:
        /*007c*/ 	.word	0x00000000
        /*0080*/ 	.short	0x0001
        /*0082*/ 	.short	0x0008
        /*0084*/ 	.byte	0x00, 0xf5, 0x21, 0x00


	//----- nvinfo : EIATTR_KPARAM_INFO
	.align		4
.L_301:
        /*0088*/ 	.byte	0x04, 0x17
        /*008a*/ 	.short	(.L_303 - .L_302)
.L_302:
        /*008c*/ 	.word	0x00000000
        /*0090*/ 	.short	0x0000
        /*0092*/ 	.short	0x0000
        /*0094*/ 	.byte	0x00, 0xf5, 0x21, 0x00


	//----- nvinfo : EIATTR_SPARSE_MMA_MASK
	.align		4
.L_303:
        /*0098*/ 	.byte	0x03, 0x50
        /*009a*/ 	.short	0x0000


	//----- nvinfo : EIATTR_MAXREG_COUNT
	.align		4
        /*009c*/ 	.byte	0x03, 0x1b
        /*009e*/ 	.short	0x00ff


	//----- nvinfo : EIATTR_MERCURY_ISA_VERSION
	.align		4
        /*00a0*/ 	.byte	0x03, 0x5f
        /*00a2*/ 	.short	0x0101


	//----- nvinfo : EIATTR_VRC_CTA_INIT_COUNT
	.align		4
        /*00a4*/ 	.byte	0x02, 0x4a
	.zero		1
	.zero		1


	//----- nvinfo : EIATTR_EXIT_INSTR_OFFSETS
	.align		4
        /*00a8*/ 	.byte	0x04, 0x1c
        /*00aa*/ 	.short	(.L_305 - .L_304)


	//   ....[0]....
.L_304:
        /*00ac*/ 	.word	0x000000c0


	//   ....[1]....
        /*00b0*/ 	.word	0x00000620


	//----- nvinfo : EIATTR_CRS_STACK_SIZE
	.align		4
.L_305:
        /*00b4*/ 	.byte	0x04, 0x1e
        /*00b6*/ 	.short	(.L_307 - .L_306)
.L_306:
        /*00b8*/ 	.word	0x00000000


	//----- nvinfo : EIATTR_CBANK_PARAM_SIZE
	.align		4
.L_307:
        /*00bc*/ 	.byte	0x03, 0x19
        /*00be*/ 	.short	0x0048


	//----- nvinfo : EIATTR_PARAM_CBANK
	.align		4
        /*00c0*/ 	.byte	0x04, 0x0a
        /*00c2*/ 	.short	(.L_309 - .L_308)
	.align		4
.L_308:
        /*00c4*/ 	.word	index@(.nv.constant0._Z11kernel1testPxS_S_S_S_PdS0_S_S_)
        /*00c8*/ 	.short	0x0380
        /*00ca*/ 	.short	0x0048


	//----- nvinfo : EIATTR_SW_WAR
	.align		4
.L_309:
        /*00cc*/ 	.byte	0x04, 0x36
        /*00ce*/ 	.short	(.L_311 - .L_310)
.L_310:
        /*00d0*/ 	.word	0x00000008
.L_311:


//--------------------- .nv.info._Z11kerneltest1PxS_S_S_S_PdS0_S_S_S_S_S_ --------------------------
	.section	.nv.info._Z11kerneltest1PxS_S_S_S_PdS0_S_S_S_S_S_,"",@"SHT_CUDA_INFO"
	.sectionflags	@""
	.align	4


	//----- nvinfo : EIATTR_CUDA_API_VERSION
	.align		4
        /*0000*/ 	.byte	0x04, 0x37
        /*0002*/ 	.short	(.L_313 - .L_312)
.L_312:
        /*0004*/ 	.word	0x00000082


	//----- nvinfo : EIATTR_KPARAM_INFO
	.align		4
.L_313:
        /*0008*/ 	.byte	0x04, 0x17
        /*000a*/ 	.short	(.L_315 - .L_314)
.L_314:
        /*000c*/ 	.word	0x00000000
        /*0010*/ 	.short	0x000b
        /*0012*/ 	.short	0x0058
        /*0014*/ 	.byte	0x00, 0xf5, 0x21, 0x00


	//----- nvinfo : EIATTR_KPARAM_INFO
	.align		4
.L_315:
        /*0018*/ 	.byte	0x04, 0x17
        /*001a*/ 	.short	(.L_317 - .L_316)
.L_316:
        /*001c*/ 	.word	0x00000000
        /*0020*/ 	.short	0x000a
        /*0022*/ 	.short	0x0050
        /*0024*/ 	.byte	0x00, 0xf5, 0x21, 0x00


	//----- nvinfo : EIATTR_KPARAM_INFO
	.align		4
.L_317:
        /*0028*/ 	.byte	0x04, 0x17
        /*002a*/ 	.short	(.L_319 - .L_318)
.L_318:
        /*002c*/ 	.word	0x00000000
        /*0030*/ 	.short	0x0009
        /*0032*/ 	.short	0x0048
        /*0034*/ 	.byte	0x00, 0xf5, 0x21, 0x00


	//----- nvinfo : EIATTR_KPARAM_INFO
	.align		4
.L_319:
        /*0038*/ 	.byte	0x04, 0x17
        /*003a*/ 	.short	(.L_321 - .L_320)
.L_320:
        /*003c*/ 	.word	0x00000000
        /*0040*/ 	.short	0x0008
        /*0042*/ 	.short	0x0040
        /*0044*/ 	.byte	0x00, 0xf5, 0x21, 0x00


	//----- nvinfo : EIATTR_KPARAM_INFO
	.align		4
.L_321:
        /*0048*/ 	.byte	0x04, 0x17
        /*004a*/ 	.short	(.L_323 - .L_322)
.L_322:
        /*004c*/ 	.word	0x00000000
        /*0050*/ 	.short	0x0007
        /*0052*/ 	.short	0x0038
        /*0054*/ 	.byte	0x00, 0xf5, 0x21, 0x00


	//----- nvinfo : EIATTR_KPARAM_INFO
	.align		4
.L_323:
        /*0058*/ 	.byte	0x04, 0x17
        /*005a*/ 	.short	(.L_325 - .L_324)
.L_324:
        /*005c*/ 	.word	0x00000000
        /*0060*/ 	.short	0x0006
        /*0062*/ 	.short	0x0030
        /*0064*/ 	.byte	0x00, 0xf5, 0x21, 0x00


	//----- nvinfo : EIATTR_KPARAM_INFO
	.align		4
.L_325:
        /*0068*/ 	.byte	0x04, 0x17
        /*006a*/ 	.short	(.L_327 - .L_326)
.L_326:
        /*006c*/ 	.word	0x00000000
        /*0070*/ 	.short	0x0005
        /*0072*/ 	.short	0x0028
        /*0074*/ 	.byte	0x00, 0xf5, 0x21, 0x00


	//----- nvinfo : EIATTR_KPARAM_INFO
	.align		4
.L_327:
        /*0078*/ 	.byte	0x04, 0x17
        /*007a*/ 	.short	(.L_329 - .L_328)
.L_328:
        /*007c*/ 	.word	0x00000000
        /*0080*/ 	.short	0x0004
        /*0082*/ 	.short	0x0020
        /*0084*/ 	.byte	0x00, 0xf5, 0x21, 0x00


	//----- nvinfo : EIATTR_KPARAM_INFO
	.align		4
.L_329:
        /*0088*/ 	.byte	0x04, 0x17
        /*008a*/ 	.short	(.L_331 - .L_330)
.L_330:
        /*008c*/ 	.word	0x00000000
        /*0090*/ 	.short	0x0003
        /*0092*/ 	.short	0x0018
        /*0094*/ 	.byte	0x00, 0xf5, 0x21, 0x00


	//----- nvinfo : EIATTR_KPARAM_INFO
	.align		4
.L_331:
        /*0098*/ 	.byte	0x04, 0x17
        /*009a*/ 	.short	(.L_333 - .L_332)
.L_332:
        /*009c*/ 	.word	0x00000000
        /*00a0*/ 	.short	0x0002
        /*00a2*/ 	.short	0x0010
        /*00a4*/ 	.byte	0x00, 0xf5, 0x21, 0x00


	//----- nvinfo : EIATTR_KPARAM_INFO
	.align		4
.L_333:
        /*00a8*/ 	.byte	0x04, 0x17
        /*00aa*/ 	.short	(.L_335 - .L_334)
.L_334:
        /*00ac*/ 	.word	0x00000000
        /*00b0*/ 	.short	0x0001
        /*00b2*/ 	.short	0x0008
        /*00b4*/ 	.byte	0x00, 0xf5, 0x21, 0x00


	//----- nvinfo : EIATTR_KPARAM_INFO
	.align		4
.L_335:
        /*00b8*/ 	.byte	0x04, 0x17
        /*00ba*/ 	.short	(.L_337 - .L_336)
.L_336:
        /*00bc*/ 	.word	0x00000000
        /*00c0*/ 	.short	0x0000
        /*00c2*/ 	.short	0x0000
        /*00c4*/ 	.byte	0x00, 0xf5, 0x21, 0x00


	//----- nvinfo : EIATTR_SPARSE_MMA_MASK
	.align		4
.L_337:
        /*00c8*/ 	.byte	0x03, 0x50
        /*00ca*/ 	.short	0x0000


	//----- nvinfo : EIATTR_MAXREG_COUNT
	.align		4
        /*00cc*/ 	.byte	0x03, 0x1b
        /*00ce*/ 	.short	0x00ff


	//----- nvinfo : EIATTR_MERCURY_ISA_VERSION
	.align		4
        /*00d0*/ 	.byte	0x03, 0x5f
        /*00d2*/ 	.short	0x0101


	//----- nvinfo : EIATTR_VRC_CTA_INIT_COUNT
	.align		4
        /*00d4*/ 	.byte	0x02, 0x4a
	.zero		1
	.zero		1


	//----- nvinfo : EIATTR_EXIT_INSTR_OFFSETS
	.align		4
        /*00d8*/ 	.byte	0x04, 0x1c
        /*00da*/ 	.short	(.L_339 - .L_338)


	//   ....[0]....
.L_338:
        /*00dc*/ 	.word	0x00000120


	//   ....[1]....
        /*00e0*/ 	.word	0x000006b0


	//----- nvinfo : EIATTR_CRS_STACK_SIZE
	.align		4
.L_339:
        /*00e4*/ 	.byte	0x04, 0x1e
        /*00e6*/ 	.short	(.L_341 - .L_340)
.L_340:
        /*00e8*/ 	.word	0x00000000


	//----- nvinfo : EIATTR_CBANK_PARAM_SIZE
	.align		4
.L_341:
        /*00ec*/ 	.byte	0x03, 0x19
        /*00ee*/ 	.short	0x0060


	//----- nvinfo : EIATTR_PARAM_CBANK
	.align		4
        /*00f0*/ 	.byte	0x04, 0x0a
        /*00f2*/ 	.short	(.L_343 - .L_342)
	.align		4
.L_342:
        /*00f4*/ 	.word	index@(.nv.constant0._Z11kerneltest1PxS_S_S_S_PdS0_S_S_S_S_S_)
        /*00f8*/ 	.short	0x0380
        /*00fa*/ 	.short	0x0060


	//----- nvinfo : EIATTR_SW_WAR
	.align		4
.L_343:
        /*00fc*/ 	.byte	0x04, 0x36
        /*00fe*/ 	.short	(.L_345 - .L_344)
.L_344:
        /*0100*/ 	.word	0x00000008
.L_345:


//--------------------- .nv.info._Z10kerneltestPxS_S_S_S_PdS0_S_S_S_S_S_ --------------------------
	.section	.nv.info._Z10kerneltestPxS_S_S_S_PdS0_S_S_S_S_S_,"",@"SHT_CUDA_INFO"
	.sectionflags	@""
	.align	4


	//----- nvinfo : EIATTR_CUDA_API_VERSION
	.align		4
        /*0000*/ 	.byte	0x04, 0x37
        /*0002*/ 	.short	(.L_347 - .L_346)
.L_346:
        /*0004*/ 	.word	0x00000082


	//----- nvinfo : EIATTR_KPARAM_INFO
	.align		4
.L_347:
        /*0008*/ 	.byte	0x04, 0x17
        /*000a*/ 	.short	(.L_349 - .L_348)
.L_348:
        /*000c*/ 	.word	0x00000000
        /*0010*/ 	.short	0x000b
        /*0012*/ 	.short	0x0058
        /*0014*/ 	.byte	0x00, 0xf5, 0x21, 0x00


	//----- nvinfo : EIATTR_KPARAM_INFO
	.align		4
.L_349:
        /*0018*/ 	.byte	0x04, 0x17
        /*001a*/ 	.short	(.L_351 - .L_350)
.L_350:
        /*001c*/ 	.word	0x00000000
        /*0020*/ 	.short	0x000a
        /*0022*/ 	.short	0x0050
        /*0024*/ 	.byte	0x00, 0xf5, 0x21, 0x00


	//----- nvinfo : EIATTR_KPARAM_INFO
	.align		4
.L_351:
        /*0028*/ 	.byte	0x04, 0x17
        /*002a*/ 	.short	(.L_353 - .L_352)
.L_352:
        /*002c*/ 	.word	0x00000000
        /*0030*/ 	.short	0x0009
        /*0032*/ 	.short	0x0048
        /*0034*/ 	.byte	0x00, 0xf5, 0x21, 0x00


	//----- nvinfo : EIATTR_KPARAM_INFO
	.align		4
.L_353:
        /*0038*/ 	.byte	0x04, 0x17
        /*003a*/ 	.short	(.L_355 - .L_354)
.L_354:
        /*003c*/ 	.word	0x00000000
        /*0040*/ 	.short	0x0008
        /*0042*/ 	.short	0x0040
        /*0044*/ 	.byte	0x00, 0xf5, 0x21, 0x00


	//----- nvinfo : EIATTR_KPARAM_INFO
	.align		4
.L_355:
        /*0048*/ 	.byte	0x04, 0x17
        /*004a*/ 	.short	(.L_357 - .L_356)
.L_356:
        /*004c*/ 	.word	0x00000000
        /*0050*/ 	.short	0x0007
        /*0052*/ 	.short	0x0038
        /*0054*/ 	.byte	0x00, 0xf5, 0x21, 0x00


	//----- nvinfo : EIATTR_KPARAM_INFO
	.align		4
.L_357:
        /*0058*/ 	.byte	0x04, 0x17
        /*005a*/ 	.short	(.L_359 - .L_358)
.L_358:
        /*005c*/ 	.word	0x00000000
        /*0060*/ 	.short	0x0006
        /*0062*/ 	.short	0x0030
        /*0064*/ 	.byte	0x00, 0xf5, 0x21, 0x00


	//----- nvinfo : EIATTR_KPARAM_INFO
	.align		4
.L_359:
        /*0068*/ 	.byte	0x04, 0x17
        /*006a*/ 	.short	(.L_361 - .L_360)
.L_360:
        /*006c*/ 	.word	0x00000000
        /*0070*/ 	.short	0x0005
        /*0072*/ 	.short	0x0028
        /*0074*/ 	.byte	0x00, 0xf5, 0x21, 0x00


	//----- nvinfo : EIATTR_KPARAM_INFO
	.align		4
.L_361:
        /*0078*/ 	.byte	0x04, 0x17
        /*007a*/ 	.short	(.L_363 - .L_362)
.L_362:
        /*007c*/ 	.word	0x00000000
        /*0080*/ 	.short	0x0004
        /*0082*/ 	.short	0x0020
        /*0084*/ 	.byte	0x00, 0xf5, 0x21, 0x00


	//----- nvinfo : EIATTR_KPARAM_INFO
	.align		4
.L_363:
        /*0088*/ 	.byte	0x04, 0x17
        /*008a*/ 	.short	(.L_365 - .L_364)
.L_364:
        /*008c*/ 	.word	0x00000000
        /*0090*/ 	.short	0x0003
        /*0092*/ 	.short	0x0018
        /*0094*/ 	.byte	0x00, 0xf5, 0x21, 0x00


	//----- nvinfo : EIATTR_KPARAM_INFO
	.align		4
.L_365:
        /*0098*/ 	.byte	0x04, 0x17
        /*009a*/ 	.short	(.L_367 - .L_366)
.L_366:
        /*009c*/ 	.word	0x00000000
        /*00a0*/ 	.short	0x0002
        /*00a2*/ 	.short	0x0010
        /*00a4*/ 	.byte	0x00, 0xf5, 0x21, 0x00


	//----- nvinfo : EIATTR_KPARAM_INFO
	.align		4
.L_367:
        /*00a8*/ 	.byte	0x04, 0x17
        /*00aa*/ 	.short	(.L_369 - .L_368)
.L_368:
        /*00ac*/ 	.word	0x00000000
        /*00b0*/ 	.short	0x0001
        /*00b2*/ 	.short	0x0008
        /*00b4*/ 	.byte	0x00, 0xf5, 0x21, 0x00


	//----- nvinfo : EIATTR_KPARAM_INFO
	.align		4
.L_369:
        /*00b8*/ 	.byte	0x04, 0x17
        /*00ba*/ 	.short	(.L_371 - .L_370)
.L_370:
        /*00bc*/ 	.word	0x00000000
        /*00c0*/ 	.short	0x0000
        /*00c2*/ 	.short	0x0000
        /*00c4*/ 	.byte	0x00, 0xf5, 0x21, 0x00


	//----- nvinfo : EIATTR_SPARSE_MMA_MASK
	.align		4
.L_371:
        /*00c8*/ 	.byte	0x03, 0x50
        /*00ca*/ 	.short	0x0000


	//----- nvinfo : EIATTR_MAXREG_COUNT
	.align		4
        /*00cc*/ 	.byte	0x03, 0x1b
        /*00ce*/ 	.short	0x00ff


	//----- nvinfo : EIATTR_MERCURY_ISA_VERSION
	.align		4
        /*00d0*/ 	.byte	0x03, 0x5f
        /*00d2*/ 	.short	0x0101


	//----- nvinfo : EIATTR_VRC_CTA_INIT_COUNT
	.align		4
        /*00d4*/ 	.byte	0x02, 0x4a
	.zero		1
	.zero		1


	//----- nvinfo : EIATTR_EXIT_INSTR_OFFSETS
	.align		4
        /*00d8*/ 	.byte	0x04, 0x1c
        /*00da*/ 	.short	(.L_373 - .L_372)


	//   ....[0]....
.L_372:
        /*00dc*/ 	.word	0x00000100


	//   ....[1]....
        /*00e0*/ 	.word	0x00000810


	//----- nvinfo : EIATTR_CRS_STACK_SIZE
	.align		4
.L_373:
        /*00e4*/ 	.byte	0x04, 0x1e
        /*00e6*/ 	.short	(.L_375 - .L_374)
.L_374:
        /*00e8*/ 	.word	0x00000000


	//----- nvinfo : EIATTR_CBANK_PARAM_SIZE
	.align		4
.L_375:
        /*00ec*/ 	.byte	0x03, 0x19
        /*00ee*/ 	.short	0x0060


	//----- nvinfo : EIATTR_PARAM_CBANK
	.align		4
        /*00f0*/ 	.byte	0x04, 0x0a
        /*00f2*/ 	.short	(.L_377 - .L_376)
	.align		4
.L_376:
        /*00f4*/ 	.word	index@(.nv.constant0._Z10kerneltestPxS_S_S_S_PdS0_S_S_S_S_S_)
        /*00f8*/ 	.short	0x0380
        /*00fa*/ 	.short	0x0060


	//----- nvinfo : EIATTR_SW_WAR
	.align		4
.L_377:
        /*00fc*/ 	.byte	0x04, 0x36
        /*00fe*/ 	.short	(.L_379 - .L_378)
.L_378:
        /*0100*/ 	.word	0x00000008
.L_379:


//--------------------- .nv.callgraph             --------------------------
	.section	.nv.callgraph,"",@"SHT_CUDA_CALLGRAPH"
	.align	4
	.sectionentsize	8
	.align		4
        /*0000*/ 	.word	0x00000000
	.align		4
        /*0004*/ 	.word	0xffffffff
	.align		4
        /*0008*/ 	.word	0x00000000
	.align		4
        /*000c*/ 	.word	0xfffffffe
	.align		4
        /*0010*/ 	.word	0x00000000
	.align		4
        /*0014*/ 	.word	0xfffffffd
	.align		4
        /*0018*/ 	.word	0x00000000
	.align		4
        /*001c*/ 	.word	0xfffffffc


//--------------------- .text._Z12kernel4test1PxS_S_S_S_PdS0_S_S_ --------------------------
	.section	.text._Z12kernel4test1PxS_S_S_S_PdS0_S_S_,"ax",@progbits
	.align	128
        .global         _Z12kernel4test1PxS_S_S_S_PdS0_S_S_
        .type           _Z12kernel4test1PxS_S_S_S_PdS0_S_S_,@function
        .size           _Z12kernel4test1PxS_S_S_S_PdS0_S_S_,(.L_x_180 - _Z12kernel4test1PxS_S_S_S_PdS0_S_S_)
        .other          _Z12kernel4test1PxS_S_S_S_PdS0_S_S_,@"STO_CUDA_ENTRY STV_DEFAULT"
_Z12kernel4test1PxS_S_S_S_PdS0_S_S_:
.text._Z12kernel4test1PxS_S_S_S_PdS0_S_S_:
[----:B------:R-:W-:Y:S08]  /*0000*/  LDC R1, c[0x0][0x37c] ;  /* 0x0000df00ff017b82 */ /* 0x000ff00000000800 */
[----:B------:R-:W0:Y:S01]  /*0010*/  LDC.64 R2, c[0x0][0x380] ;  /* 0x0000e000ff027b82 */ /* 0x000e220000000a00 */
[----:B------:R-:W0:Y:S01]  /*0020*/  LDCU.64 UR14, c[0x0][0x358] ;  /* 0x00006b00ff0e77ac */ /* 0x000e220008000a00 */
[----:B------:R-:W1:Y:S01]  /*0030*/  LDCU.64 UR8, c[0x0][0x3c0] ;  /* 0x00007800ff0877ac */ /* 0x000e620008000a00 */
[----:B0-----:R-:W2:Y:S02]  /*0040*/  LDG.E.64 R2, desc[UR14][R2.64] ;  /* 0x0000000e02027981 */ /* 0x001ea4000c1e1b00 */
[----:B--2---:R-:W-:-:S02]  /*0050*/  R2UR UR4, R2 ;  /* 0x00000000020472ca */ /* 0x004fc400000e0000 */
[----:B------:R-:W-:-:S11]  /*0060*/  R2UR UR5, R3 ;  /* 0x00000000030572ca */ /* 0x000fd600000e0000 */
[----:B------:R-:W-:Y:S02]  /*0070*/  USHF.L.U32 UR6, UR4, 0x3, URZ ;  /* 0x0000000304067899 */ /* 0x000fe400080006ff */
[----:B------:R-:W-:Y:S02]  /*0080*/  USHF.L.U64.HI UR7, UR4, 0x3, UR5 ;  /* 0x0000000304077899 */ /* 0x000fe40008010205 */
[----:B-1----:R-:W-:-:S04]  /*0090*/  UIADD3 UR4, UP0, UPT, UR6, UR8, URZ ;  /* 0x0000000806047290 */ /* 0x002fc8000ff1e0ff */
[----:B------:R-:W-:Y:S02]  /*00a0*/  UIADD3.X UR5, UPT, UPT, UR7, UR9, URZ, UP0, !UPT ;  /* 0x0000000907057290 */ /* 0x000fe400087fe4ff */
[----:B------:R-:W-:-:S04]  /*00b0*/  IMAD.U32 R4, RZ, RZ, UR4 ;  /* 0x00000004ff047e24 */ /* 0x000fc8000f8e00ff */
[----:B------:R-:W-:-:S06]  /*00c0*/  IMAD.U32 R5, RZ, RZ, UR5 ;  /* 0x00000005ff057e24 */ /* 0x000fcc000f8e00ff */
[----:B------:R-:W2:Y:S02]  /*00d0*/  LDG.E.64 R4, desc[UR14][R4.64] ;  /* 0x0000000e04047981 */ /* 0x000ea4000c1e1b00 */
[----:B--2---:R-:W-:-:S04]  /*00e0*/  ISETP.NE.U32.AND P0, PT, R4, RZ, PT ;  /* 0x000000ff0400720c */ /* 0x004fc80003f05070 */
[----:B------:R-:W-:-:S13]  /*00f0*/  ISETP.NE.AND.EX P0, PT, R5, RZ, PT, P0 ;  /* 0x000000ff0500720c */ /* 0x000fda0003f05300 */
[----:B------:R-:W-:Y:S05]  /*0100*/  @P0 EXIT ;  /* 0x000000000000094d */ /* 0x000fea0003800000 */
[----:B------:R-:W0:Y:S02]  /*0110*/  LDCU.64 UR4, c[0x0][0x388] ;  /* 0x00007100ff0477ac */ /* 0x000e240008000a00 */
[----:B0-----:R-:W-:-:S04]  /*0120*/  UIADD3 UR4, UP0, UPT, UR6, UR4, URZ ;  /* 0x0000000406047290 */ /* 0x001fc8000ff1e0ff */
[----:B------:R-:W-:Y:S02]  /*0130*/  UIADD3.X UR5, UPT, UPT, UR7, UR5, URZ, UP0, !UPT ;  /* 0x0000000507057290 */ /* 0x000fe400087fe4ff */
[----:B------:R-:W-:-:S04]  /*0140*/  IMAD.U32 R2, RZ, RZ, UR4 ;  /* 0x00000004ff027e24 */ /* 0x000fc8000f8e00ff */
[----:B------:R-:W-:-:S06]  /*0150*/  IMAD.U32 R3, RZ, RZ, UR5 ;  /* 0x00000005ff037e24 */ /* 0x000fcc000f8e00ff */
[----:B------:R-:W2:Y:S01]  /*0160*/  LDG.E.64 R2, desc[UR14][R2.64] ;  /* 0x0000000e02027981 */ /* 0x000ea2000c1e1b00 */
[----:B------:R-:W0:Y:S01]  /*0170*/  LDCU UR4, c[0x0][0x364] ;  /* 0x00006c80ff0477ac */ /* 0x000e220008000800 */
[----:B------:R-:W1:Y:S01]  /*0180*/  S2UR UR8, SR_CTAID.Y ;  /* 0x00000000000879c3 */ /* 0x000e620000002600 */
[----:B------:R-:W1:Y:S07]  /*0190*/  S2R R26, SR_TID.Y ;  /* 0x00000000001a7919 */ /* 0x000e6e0000002200 */
[----:B------:R-:W1:Y:S01]  /*01a0*/  LDC R5, c[0x0][0x364] ;  /* 0x0000d900ff057b82 */ /* 0x000e620000000800 */
[----:B------:R-:W0:Y:S02]  /*01b0*/  LDCU UR5, c[0x0][0x374] ;  /* 0x00006e80ff0577ac */ /* 0x000e240008000800 */
[----:B0-----:R-:W-:Y:S01]  /*01c0*/  UIMAD UR4, UR4, UR5, URZ ;  /* 0x00000005040472a4 */ /* 0x001fe2000f8e02ff */
[----:B-1----:R-:W-:Y:S01]  /*01d0*/  IMAD R26, R5, UR8, R26 ;  /* 0x00000008051a7c24 */ /* 0x002fe2000f8e021a */
[----:B--2---:R-:W-:-:S02]  /*01e0*/  R2UR UR13, R3 ;  /* 0x00000000030d72ca */ /* 0x004fc400000e0000 */
[----:B------:R-:W-:-:S11]  /*01f0*/  R2UR UR12, R2 ;  /* 0x00000000020c72ca */ /* 0x000fd600000e0000 */
[----:B------:R-:W-:Y:S02]  /*0200*/  IMAD.U32 R0, RZ, RZ, UR13 ;  /* 0x0000000dff007e24 */ /* 0x000fe4000f8e00ff */
[----:B------:R-:W-:-:S04]  /*0210*/  ISETP.LT.U32.AND P0, PT, R26, UR12, PT ;  /* 0x0000000c1a007c0c */ /* 0x000fc8000bf01070 */
[----:B------:R-:W-:-:S13]  /*0220*/  ISETP.GT.AND.EX P0, PT, R0, RZ, PT, P0 ;  /* 0x000000ff0000720c */ /* 0x000fda0003f04300 */
[----:B------:R-:W-:Y:S05]  /*0230*/  @!P0 EXIT ;  /* 0x000000000000894d */ /* 0x000fea0003800000 */
[----:B------:R-:W-:Y:S01]  /*0240*/  VIADD R0, R26, UR4 ;  /* 0x000000041a007c36 */ /* 0x000fe20008000000 */
[----:B------:R-:W0:Y:S01]  /*0250*/  LDCU.128 UR8, c[0x0][0x3a0] ;  /* 0x00007400ff0877ac */ /* 0x000e220008000c00 */
[----:B------:R-:W-:Y:S01]  /*0260*/  IMAD.U32 R2, RZ, RZ, UR13 ;  /* 0x0000000dff027e24 */ /* 0x000fe2000f8e00ff */
[----:B------:R-:W-:Y:S01]  /*0270*/  BSSY.RECONVERGENT B0, `(.L_x_0) ;  /* 0x000002d000007945 */ /* 0x000fe20003800200 */
[----:B------:R-:W-:Y:S01]  /*0280*/  IMAD.U32 R3, RZ, RZ, UR13 ;  /* 0x0000000dff037e24 */ /* 0x000fe2000f8e00ff */
[C---:B------:R-:W-:Y:S02]  /*0290*/  ISETP.LT.U32.AND P1, PT, R0.reuse, UR12, PT ;  /* 0x0000000c00007c0c */ /* 0x040fe4000bf21070 */
[----:B------:R-:W-:Y:S02]  /*02a0*/  ISETP.LT.U32.AND P0, PT, R0, UR12, PT ;  /* 0x0000000c00007c0c */ /* 0x000fe4000bf01070 */
[----:B------:R-:W-:Y:S02]  /*02b0*/  ISETP.GT.U32.AND.EX P1, PT, R2, RZ, PT, P1 ;  /* 0x000000ff0200720c */ /* 0x000fe40003f24110 */
[----:B------:R-:W-:Y:S01]  /*02c0*/  ISETP.GT.U32.AND.EX P0, PT, R3, RZ, PT, P0 ;  /* 0x000000ff0300720c */ /* 0x000fe20003f04100 */
[----:B------:R-:W-:Y:S01]  /*02d0*/  IMAD.MOV.U32 R3, RZ, RZ, -0x1 ;  /* 0xffffffffff037424 */ /* 0x000fe200078e00ff */
[----:B------:R-:W-:-:S02]  /*02e0*/  SEL R2, R0, UR12, !P1 ;  /* 0x0000000c00027c07 */ /* 0x000fc4000c800000 */
[----:B------:R-:W-:Y:S02]  /*02f0*/  SEL R25, RZ, 0x1, !P0 ;  /* 0x00000001ff197807 */ /* 0x000fe40004000000 */
[----:B------:R-:W-:Y:S02]  /*0300*/  SEL R4, RZ, UR13, !P1 ;  /* 0x0000000dff047c07 */ /* 0x000fe4000c800000 */
[----:B------:R-:W-:Y:S01]  /*0310*/  IADD3 R0, P0, P2, R2, -R25, -R0 ;  /* 0x8000001902007210 */ /* 0x000fe20007a1e800 */
[----:B0-----:R-:W-:Y:S02]  /*0320*/  UIADD3 UR5, UP0, UPT, UR6, UR8, URZ ;  /* 0x0000000806057290 */ /* 0x001fe4000ff1e0ff */
[----:B------:R-:W-:Y:S01]  /*0330*/  UIADD3 UR6, UP1, UPT, UR6, UR10, URZ ;  /* 0x0000000a06067290 */ /* 0x000fe2000ff3e0ff */
[----:B------:R-:W-:Y:S01]  /*0340*/  IADD3.X R4, PT, PT, R4, -0x1, R3, P0, P2 ;  /* 0xffffffff04047810 */ /* 0x000fe200007e4403 */
[----:B------:R-:W-:Y:S01]  /*0350*/  UIADD3.X UR8, UPT, UPT, UR7, UR9, URZ, UP0, !UPT ;  /* 0x0000000907087290 */ /* 0x000fe200087fe4ff */
[----:B------:R-:W-:Y:S01]  /*0360*/  IMAD.MOV.U32 R3, RZ, RZ, RZ ;  /* 0x000000ffff037224 */ /* 0x000fe200078e00ff */
[----:B------:R-:W-:Y:S01]  /*0370*/  UIADD3.X UR7, UPT, UPT, UR7, UR11, URZ, UP1, !UPT ;  /* 0x0000000b07077290 */ /* 0x000fe20008ffe4ff */
[----:B------:R-:W-:Y:S01]  /*0380*/  ISETP.NE.U32.AND P0, PT, R4, RZ, PT ;  /* 0x000000ff0400720c */ /* 0x000fe20003f05070 */
[----:B------:R-:W-:-:S02]  /*0390*/  IMAD.U32 R8, RZ, RZ, UR5 ;  /* 0x00000005ff087e24 */ /* 0x000fc4000f8e00ff */
[----:B------:R-:W-:-:S10]  /*03a0*/  IMAD.U32 R9, RZ, RZ, UR8 ;  /* 0x00000008ff097e24 */ /* 0x000fd4000f8e00ff */
[----:B------:R-:W-:Y:S05]  /*03b0*/  @P0 BRA `(.L_x_1) ;  /* 0x0000000000500947 */ /* 0x000fea0003800000 */
[----:B------:R-:W0:Y:S01]  /*03c0*/  I2F.U32.RP R2, UR4 ;  /* 0x0000000400027d06 */ /* 0x000e220008209000 */
[----:B------:R-:W-:Y:S01]  /*03d0*/  IMAD R7, RZ, RZ, -UR4 ;  /* 0x80000004ff077e24 */ /* 0x000fe2000f8e02ff */
[----:B------:R-:W-:-:S06]  /*03e0*/  ISETP.NE.U32.AND P2, PT, RZ, UR4, PT ;  /* 0x00000004ff007c0c */ /* 0x000fcc000bf45070 */
[----:B0-----:R-:W0:Y:S02]  /*03f0*/  MUFU.RCP R2, R2 ;  /* 0x0000000200027308 */ /* 0x001e240000001000 */
[----:B0-----:R-:W-:-:S06]  /*0400*/  VIADD R4, R2, 0xffffffe ;  /* 0x0ffffffe02047836 */ /* 0x001fcc0000000000 */
[----:B------:R0:W1:Y:S02]  /*0410*/  F2I.FTZ.U32.TRUNC.NTZ R5, R4 ;  /* 0x0000000400057305 */ /* 0x000064000021f000 */
[----:B0-----:R-:W-:Y:S02]  /*0420*/  IMAD.MOV.U32 R4, RZ, RZ, RZ ;  /* 0x000000ffff047224 */ /* 0x001fe400078e00ff */
[----:B-1----:R-:W-:-:S04]  /*0430*/  IMAD R7, R7, R5, RZ ;  /* 0x0000000507077224 */ /* 0x002fc800078e02ff */
[----:B------:R-:W-:-:S06]  /*0440*/  IMAD.HI.U32 R5, R5, R7, R4 ;  /* 0x0000000705057227 */ /* 0x000fcc00078e0004 */
[----:B------:R-:W-:-:S04]  /*0450*/  IMAD.HI.U32 R4, R5, R0, RZ ;  /* 0x0000000005047227 */ /* 0x000fc800078e00ff */
[----:B------:R-:W-:-:S04]  /*0460*/  IMAD.MOV R5, RZ, RZ, -R4 ;  /* 0x000000ffff057224 */ /* 0x000fc800078e0a04 */
[----:B------:R-:W-:Y:S02]  /*0470*/  IMAD R0, R5, UR4, R0 ;  /* 0x0000000405007c24 */ /* 0x000fe4000f8e0200 */
[----:B------:R-:W-:-:S03]  /*0480*/  IMAD.MOV.U32 R5, RZ, RZ, RZ ;  /* 0x000000ffff057224 */ /* 0x000fc600078e00ff */
[----:B------:R-:W-:-:S13]  /*0490*/  ISETP.GE.U32.AND P0, PT, R0, UR4, PT ;  /* 0x0000000400007c0c */ /* 0x000fda000bf06070 */
[----:B------:R-:W-:Y:S02]  /*04a0*/  @P0 VIADD R0, R0, -UR4 ;  /* 0x8000000400000c36 */ /* 0x000fe40008000000 */
[----:B------:R-:W-:-:S03]  /*04b0*/  @P0 VIADD R4, R4, 0x1 ;  /* 0x0000000104040836 */ /* 0x000fc60000000000 */
[----:B------:R-:W-:-:S13]  /*04c0*/  ISETP.GE.U32.AND P1, PT, R0, UR4, PT ;  /* 0x0000000400007c0c */ /* 0x000fda000bf26070 */
[----:B------:R-:W-:Y:S01]  /*04d0*/  @P1 VIADD R4, R4, 0x1 ;  /* 0x0000000104041836 */ /* 0x000fe20000000000 */
[----:B------:R-:W-:Y:S01]  /*04e0*/  @!P2 LOP3.LUT R4, RZ, UR4, RZ, 0x33, !PT ;  /* 0x00000004ff04ac12 */ /* 0x000fe2000f8e33ff */
[----:B------:R-:W-:Y:S06]  /*04f0*/  BRA `(.L_x_2) ;  /* 0x0000000000107947 */ /* 0x000fec0003800000 */
.L_x_1:
[----:B------:R-:W-:-:S07]  /*0500*/  MOV R2, 0x520 ;  /* 0x0000052000027802 */ /* 0x000fce0000000f00 */
[----:B------:R-:W-:Y:S05]  /*0510*/  CALL.REL.NOINC `($__internal_1_$__cuda_sm20_div_u64) ;  /* 0x0000001400147944 */ /* 0x000fea0003c00000 */
[----:B------:R-:W-:Y:S02]  /*0520*/  IMAD.MOV.U32 R4, RZ, RZ, R0 ;  /* 0x000000ffff047224 */ /* 0x000fe400078e0000 */
[----:B------:R-:W-:-:S07]  /*0530*/  IMAD.MOV.U32 R5, RZ, RZ, R7 ;  /* 0x000000ffff057224 */ /* 0x000fce00078e0007 */
.L_x_2:
[----:B------:R-:W-:Y:S05]  /*0540*/  BSYNC.RECONVERGENT B0 ;  /* 0x0000000000007941 */ /* 0x000fea0003800200 */
.L_x_0:
[----:B------:R-:W-:Y:S01]  /*0550*/  IADD3 R25, P1, PT, R4, R25, RZ ;  /* 0x0000001904197210 */ /* 0x000fe20007f3e0ff */
[----:B------:R-:W0:Y:S01]  /*0560*/  LDCU.64 UR8, c[0x0][0x398] ;  /* 0x00007300ff0877ac */ /* 0x000e220008000a00 */
[----:B------:R-:W-:Y:S02]  /*0570*/  BSSY B0, `(.L_x_3) ;  /* 0x000003b000007945 */ /* 0x000fe40003800000 */
[----:B------:R-:W-:Y:S01]  /*0580*/  LOP3.LUT R0, R25, 0x3, RZ, 0xc0, !PT ;  /* 0x0000000319007812 */ /* 0x000fe200078ec0ff */
[----:B------:R-:W1:Y:S01]  /*0590*/  LDCU.64 UR10, c[0x0][0x398] ;  /* 0x00007300ff0a77ac */ /* 0x000e620008000a00 */
[----:B------:R-:W-:Y:S02]  /*05a0*/  IMAD.X R24, RZ, RZ, R5, P1 ;  /* 0x000000ffff187224 */ /* 0x000fe400008e0605 */
[----:B------:R-:W-:Y:S01]  /*05b0*/  ISETP.NE.U32.AND P0, PT, R0, 0x3, PT ;  /* 0x000000030000780c */ /* 0x000fe20003f05070 */
[----:B------:R-:W2:Y:S03]  /*05c0*/  LDCU.128 UR16, c[0x0][0x3b0] ;  /* 0x00007600ff1077ac */ /* 0x000ea60008000c00 */
[----:B------:R-:W-:Y:S01]  /*05d0*/  ISETP.NE.AND.EX P0, PT, RZ, RZ, PT, P0 ;  /* 0x000000ffff00720c */ /* 0x000fe20003f05300 */
[----:B------:R-:W3:-:S12]  /*05e0*/  LDCU.128 UR20, c[0x0][0x3b0] ;  /* 0x00007600ff1477ac */ /* 0x000ed80008000c00 */
[----:B01----:R-:W-:Y:S05]  /*05f0*/  @!P0 BRA `(.L_x_4) ;  /* 0x0000000000c88947 */ /* 0x003fea0003800000 */
[----:B------:R-:W-:-:S05]  /*0600*/  VIADD R7, R25, 0x1 ;  /* 0x0000000119077836 */ /* 0x000fca0000000000 */
[----:B------:R-:W-:-:S04]  /*0610*/  LOP3.LUT R7, R7, 0x3, RZ, 0xc0, !PT ;  /* 0x0000000307077812 */ /* 0x000fc800078ec0ff */
[----:B------:R-:W-:-:S05]  /*0620*/  IADD3 R7, P0, PT, RZ, -R7, RZ ;  /* 0x80000007ff077210 */ /* 0x000fca0007f1e0ff */
[----:B------:R-:W-:-:S08]  /*0630*/  IMAD.X R6, RZ, RZ, -0x1, P0 ;  /* 0xffffffffff067424 */ /* 0x000fd000000e06ff */
.L_x_7:
[----:B0-----:R-:W4:Y:S02]  /*0640*/  LDG.E.64 R4, desc[UR14][R8.64] ;  /* 0x0000000e08047981 */ /* 0x001f24000c1e1b00 */
[----:B----4-:R-:W-:-:S05]  /*0650*/  IADD3 R0, P0, PT, R4, R26, RZ ;  /* 0x0000001a04007210 */ /* 0x010fca0007f1e0ff */
[----:B------:R-:W-:Y:S01]  /*0660*/  IMAD.X R5, R5, 0x1, R3, P0 ;  /* 0x0000000105057824 */ /* 0x000fe200000e0603 */
[----:B------:R-:W-:-:S04]  /*0670*/  LEA R10, P0, R0, UR8, 0x3 ;  /* 0x00000008000a7c11 */ /* 0x000fc8000f8018ff */
[----:B------:R-:W-:-:S05]  /*0680*/  LEA.HI.X R11, R0, UR9, R5, 0x3, P0 ;  /* 0x00000009000b7c11 */ /* 0x000fca00080f1c05 */
[----:B------:R-:W4:Y:S02]  /*0690*/  LDG.E.64 R4, desc[UR14][R10.64] ;  /* 0x0000000e0a047981 */ /* 0x000f24000c1e1b00 */
[C---:B----4-:R-:W-:Y:S01]  /*06a0*/  IMAD.SHL.U32 R14, R4.reuse, 0x8, RZ ;  /* 0x00000008040e7824 */ /* 0x050fe200078e00ff */
[----:B------:R-:W-:-:S04]  /*06b0*/  SHF.L.U64.HI R4, R4, 0x3, R5 ;  /* 0x0000000304047819 */ /* 0x000fc80000010205 */
[----:B--2---:R-:W-:-:S04]  /*06c0*/  IADD3 R16, P0, PT, R14, UR18, RZ ;  /* 0x000000120e107c10 */ /* 0x004fc8000ff1e0ff */
[----:B------:R-:W-:-:S05]  /*06d0*/  IADD3.X R17, PT, PT, R4, UR19, RZ, P0, !PT ;  /* 0x0000001304117c10 */ /* 0x000fca00087fe4ff */
[----:B------:R-:W2:Y:S01]  /*06e0*/  LDG.E.64 R12, desc[UR14][R16.64] ;  /* 0x0000000e100c7981 */ /* 0x000ea2000c1e1b00 */
[----:B------:R-:W-:-:S04]  /*06f0*/  IADD3 R14, P0, PT, R14, UR16, RZ ;  /* 0x000000100e0e7c10 */ /* 0x000fc8000ff1e0ff */
[----:B------:R-:W-:-:S06]  /*0700*/  IADD3.X R15, PT, PT, R4, UR17, RZ, P0, !PT ;  /* 0x00000011040f7c10 */ /* 0x000fcc00087fe4ff */
[----:B------:R-:W4:Y:S01]  /*0710*/  LDG.E.64 R14, desc[UR14][R14.64] ;  /* 0x0000000e0e0e7981 */ /* 0x000f22000c1e1b00 */
[----:B------:R-:W-:Y:S01]  /*0720*/  IMAD.MOV.U32 R4, RZ, RZ, 0x1 ;  /* 0x00000001ff047424 */ /* 0x000fe200078e00ff */
[----:B------:R-:W-:Y:S01]  /*0730*/  IADD3 R7, P0, PT, R7, 0x1, RZ ;  /* 0x0000000107077810 */ /* 0x000fe20007f1e0ff */
[----:B------:R-:W-:Y:S05]  /*0740*/  YIELD ;  /* 0x0000000000007946 */ /* 0x000fea0003800000 */
[----:B------:R-:W-:Y:S01]  /*0750*/  IMAD.X R6, RZ, RZ, R6, P0 ;  /* 0x000000ffff067224 */ /* 0x000fe200000e0606 */
[----:B------:R-:W-:Y:S01]  /*0760*/  ISETP.NE.U32.AND P0, PT, R7, RZ, PT ;  /* 0x000000ff0700720c */ /* 0x000fe20003f05070 */
[----:B------:R-:W-:Y:S03]  /*0770*/  BSSY.RECONVERGENT B1, `(.L_x_5) ;  /* 0x0000014000017945 */ /* 0x000fe60003800200 */
[----:B------:R-:W-:Y:S01]  /*0780*/  ISETP.NE.AND.EX P0, PT, R6, RZ, PT, P0 ;  /* 0x000000ff0600720c */ /* 0x000fe20003f05300 */
[----:B--2---:R-:W0:Y:S01]  /*0790*/  I2F.F64.S64 R12, R12 ;  /* 0x0000000c000c7312 */ /* 0x004e220000301c00 */
[----:B----4-:R-:W-:-:S07]  /*07a0*/  FSETP.GEU.AND P2, PT, |R15|, 6.5827683646048100446e-37, PT ;  /* 0x036000000f00780b */ /* 0x010fce0003f4e200 */
[----:B0-----:R-:W0:Y:S02]  /*07b0*/  MUFU.RCP64H R5, R13 ;  /* 0x0000000d00057308 */ /* 0x001e240000001800 */
[----:B0-----:R-:W-:-:S08]  /*07c0*/  DFMA R10, -R12, R4, 1 ;  /* 0x3ff000000c0a742b */ /* 0x001fd00000000104 */
[----:B------:R-:W-:-:S08]  /*07d0*/  DFMA R10, R10, R10, R10 ;  /* 0x0000000a0a0a722b */ /* 0x000fd0000000000a */
[----:B------:R-:W-:-:S08]  /*07e0*/  DFMA R10, R4, R10, R4 ;  /* 0x0000000a040a722b */ /* 0x000fd00000000004 */
[----:B------:R-:W-:-:S08]  /*07f0*/  DFMA R4, -R12, R10, 1 ;  /* 0x3ff000000c04742b */ /* 0x000fd0000000010a */
[----:B------:R-:W-:-:S08]  /*0800*/  DFMA R4, R10, R4, R10 ;  /* 0x000000040a04722b */ /* 0x000fd0000000000a */
[----:B------:R-:W-:-:S08]  /*0810*/  DMUL R10, R14, R4 ;  /* 0x000000040e0a7228 */ /* 0x000fd00000000000 */
[----:B------:R-:W-:-:S08]  /*0820*/  DFMA R16, -R12, R10, R14 ;  /* 0x0000000a0c10722b */ /* 0x000fd0000000010e */
[----:B------:R-:W-:-:S10]  /*0830*/  DFMA R4, R4, R16, R10 ;  /* 0x000000100404722b */ /* 0x000fd4000000000a */
[----:B------:R-:W-:-:S05]  /*0840*/  FFMA R0, RZ, R13, R5 ;  /* 0x0000000dff007223 */ /* 0x000fca0000000005 */
[----:B------:R-:W-:-:S13]  /*0850*/  FSETP.GT.AND P1, PT, |R0|, 1.469367938527859385e-39, PT ;  /* 0x001000000000780b */ /* 0x000fda0003f24200 */
[----:B------:R-:W-:Y:S05]  /*0860*/  @P1 BRA P2, `(.L_x_6) ;  /* 0x0000000000101947 */ /* 0x000fea0001000000 */
[----:B------:R-:W-:-:S07]  /*0870*/  MOV R4, 0x890 ;  /* 0x0000089000047802 */ /* 0x000fce0000000f00 */
[----:B---3--:R-:W-:Y:S05]  /*0880*/  CALL.REL.NOINC `($__internal_0_$__cuda_sm20_div_rn_f64_full) ;  /* 0x0000000800d07944 */ /* 0x008fea0003c00000 */
[----:B------:R-:W-:Y:S02]  /*0890*/  IMAD.MOV.U32 R4, RZ, RZ, R20 ;  /* 0x000000ffff047224 */ /* 0x000fe400078e0014 */
[----:B------:R-:W-:-:S07]  /*08a0*/  IMAD.MOV.U32 R5, RZ, RZ, R21 ;  /* 0x000000ffff057224 */ /* 0x000fce00078e0015 */
.L_x_6:
[----:B---3--:R-:W-:Y:S05]  /*08b0*/  BSYNC.RECONVERGENT B1 ;  /* 0x0000000000017941 */ /* 0x008fea0003800200 */
.L_x_5:
[----:B------:R-:W-:Y:S02]  /*08c0*/  IMAD.U32 R10, RZ, RZ, UR6 ;  /* 0x00000006ff0a7e24 */ /* 0x000fe4000f8e00ff */
[----:B------:R-:W-:Y:S01]  /*08d0*/  IMAD.U32 R11, RZ, RZ, UR7 ;  /* 0x00000007ff0b7e24 */ /* 0x000fe2000f8e00ff */
[----:B------:R-:W-:-:S04]  /*08e0*/  IADD3 R26, P1, PT, R26, UR4, RZ ;  /* 0x000000041a1a7c10 */ /* 0x000fc8000ff3e0ff */
[----:B------:R0:W-:Y:S01]  /*08f0*/  REDG.E.ADD.F64.RN.STRONG.GPU desc[UR14][R10.64], R4 ;  /* 0x000000040a0079a6 */ /* 0x0001e2000c12ff0e */
[----:B------:R-:W-:Y:S01]  /*0900*/  IMAD.X R3, RZ, RZ, R3, P1 ;  /* 0x000000ffff037224 */ /* 0x000fe200008e0603 */
[----:B------:R-:W-:Y:S07]  /*0910*/  @P0 BRA `(.L_x_7) ;  /* 0xfffffffc00480947 */ /* 0x000fee000383ffff */
.L_x_4:
[----:B--23--:R-:W-:Y:S05]  /*0920*/  BSYNC B0 ;  /* 0x0000000000007941 */ /* 0x00cfea0003800000 */
.L_x_3:
[----:B------:R-:W-:-:S04]  /*0930*/  ISETP.GE.U32.AND P0, PT, R25, 0x3, PT ;  /* 0x000000031900780c */ /* 0x000fc80003f06070 */
[----:B------:R-:W-:-:S13]  /*0940*/  ISETP.GE.U32.AND.EX P0, PT, R24, RZ, PT, P0 ;  /* 0x000000ff1800720c */ /* 0x000fda0003f06100 */
[----:B------:R-:W-:Y:S05]  /*0950*/  @!P0 EXIT ;  /* 0x000000000000894d */ /* 0x000fea0003800000 */
[----:B------:R-:W-:Y:S01]  /*0960*/  BSSY B0, `(.L_x_8) ;  /* 0x00000a5000007945 */ /* 0x000fe20003800000 */
.L_x_17:
[----:B0-----:R-:W2:Y:S02]  /*0970*/  LDG.E.64 R4, desc[UR14][R8.64] ;  /* 0x0000000e08047981 */ /* 0x001ea4000c1e1b00 */
[----:B--2---:R-:W-:-:S05]  /*0980*/  IADD3 R0, P0, PT, R4, R26, RZ ;  /* 0x0000001a04007210 */ /* 0x004fca0007f1e0ff */
[----:B------:R-:W-:Y:S01]  /*0990*/  IMAD.X R5, R5, 0x1, R3, P0 ;  /* 0x0000000105057824 */ /* 0x000fe200000e0603 */
[----:B------:R-:W-:-:S04]  /*09a0*/  LEA R6, P0, R0, UR10, 0x3 ;  /* 0x0000000a00067c11 */ /* 0x000fc8000f8018ff */
[----:B------:R-:W-:-:S05]  /*09b0*/  LEA.HI.X R7, R0, UR11, R5, 0x3, P0 ;  /* 0x0000000b00077c11 */ /* 0x000fca00080f1c05 */
[----:B------:R-:W2:Y:S02]  /*09c0*/  LDG.E.64 R4, desc[UR14][R6.64] ;  /* 0x0000000e06047981 */ /* 0x000ea4000c1e1b00 */
[C---:B--2---:R-:W-:Y:S01]  /*09d0*/  IMAD.SHL.U32 R14, R4.reuse, 0x8, RZ ;  /* 0x00000008040e7824 */ /* 0x044fe200078e00ff */
[----:B------:R-:W-:-:S04]  /*09e0*/  SHF.L.U64.HI R4, R4, 0x3, R5 ;  /* 0x0000000304047819 */ /* 0x000fc80000010205 */
[----:B------:R-:W-:-:S04]  /*09f0*/  IADD3 R10, P0, PT, R14, UR22, RZ ;  /* 0x000000160e0a7c10 */ /* 0x000fc8000ff1e0ff */
[----:B------:R-:W-:-:S05]  /*0a00*/  IADD3.X R11, PT, PT, R4, UR23, RZ, P0, !PT ;  /* 0x00000017040b7c10 */ /* 0x000fca00087fe4ff */
[----:B------:R-:W2:Y:S01]  /*0a10*/  LDG.E.64 R12, desc[UR14][R10.64] ;  /* 0x0000000e0a0c7981 */ /* 0x000ea2000c1e1b00 */
[----:B------:R-:W-:-:S04]  /*0a20*/  IADD3 R14, P0, PT, R14, UR20, RZ ;  /* 0x000000140e0e7c10 */ /* 0x000fc8000ff1e0ff */
[----:B------:R-:W-:-:S06]  /*0a30*/  IADD3.X R15, PT, PT, R4, UR21, RZ, P0, !PT ;  /* 0x00000015040f7c10 */ /* 0x000fcc00087fe4ff */
[----:B------:R-:W3:Y:S01]  /*0a40*/  LDG.E.64 R14, desc[UR14][R14.64] ;  /* 0x0000000e0e0e7981 */ /* 0x000ee2000c1e1b00 */
[----:B------:R-:W-:Y:S01]  /*0a50*/  IMAD.MOV.U32 R4, RZ, RZ, 0x1 ;  /* 0x00000001ff047424 */ /* 0x000fe200078e00ff */
[----:B------:R-:W-:Y:S05]  /*0a60*/  YIELD ;  /* 0x0000000000007946 */ /* 0x000fea0003800000 */
[----:B------:R-:W-:Y:S01]  /*0a70*/  BSSY.RECONVERGENT B1, `(.L_x_9) ;  /* 0x0000013000017945 */ /* 0x000fe20003800200 */
[----:B--2---:R-:W0:Y:S01]  /*0a80*/  I2F.F64.S64 R12, R12 ;  /* 0x0000000c000c7312 */ /* 0x004e220000301c00 */
[----:B---3--:R-:W-:-:S07]  /*0a90*/  FSETP.GEU.AND P1, PT, |R15|, 6.5827683646048100446e-37, PT ;  /* 0x036000000f00780b */ /* 0x008fce0003f2e200 */
        /* <DEDUP_REMOVED lines=13> */
[----:B------:R-:W-:Y:S05]  /*0b70*/  CALL.REL.NOINC `($__internal_0_$__cuda_sm20_div_rn_f64_full) ;  /* 0x0000000800147944 */ /* 0x000fea0003c00000 */
[----:B------:R-:W-:Y:S02]  /*0b80*/  IMAD.MOV.U32 R4, RZ, RZ, R20 ;  /* 0x000000ffff047224 */ /* 0x000fe400078e0014 */
[----:B------:R-:W-:-:S07]  /*0b90*/  IMAD.MOV.U32 R5, RZ, RZ, R21 ;  /* 0x000000ffff057224 */ /* 0x000fce00078e0015 */
.L_x_10:
[----:B------:R-:W-:Y:S05]  /*0ba0*/  BSYNC.RECONVERGENT B1 ;  /* 0x0000000000017941 */ /* 0x000fea0003800200 */
.L_x_9:
[----:B------:R-:W-:Y:S02]  /*0bb0*/  IMAD.U32 R10, RZ, RZ, UR6 ;  /* 0x00000006ff0a7e24 */ /* 0x000fe4000f8e00ff */
[----:B------:R-:W-:-:S05]  /*0bc0*/  IMAD.U32 R11, RZ, RZ, UR7 ;  /* 0x00000007ff0b7e24 */ /* 0x000fca000f8e00ff */
[----:B------:R0:W-:Y:S04]  /*0bd0*/  REDG.E.ADD.F64.RN.STRONG.GPU desc[UR14][R10.64], R4 ;  /* 0x000000040a0079a6 */ /* 0x0001e8000c12ff0e */
[----:B------:R-:W2:Y:S01]  /*0be0*/  LDG.E.64 R6, desc[UR14][R8.64] ;  /* 0x0000000e08067981 */ /* 0x000ea2000c1e1b00 */
[----:B------:R-:W-:-:S05]  /*0bf0*/  IADD3 R26, P0, PT, R26, UR4, RZ ;  /* 0x000000041a1a7c10 */ /* 0x000fca000ff1e0ff */
[----:B------:R-:W-:Y:S01]  /*0c00*/  IMAD.X R3, RZ, RZ, R3, P0 ;  /* 0x000000ffff037224 */ /* 0x000fe200000e0603 */
[----:B--2---:R-:W-:-:S05]  /*0c10*/  IADD3 R0, P0, PT, R6, R26, RZ ;  /* 0x0000001a06007210 */ /* 0x004fca0007f1e0ff */
[----:B------:R-:W-:Y:S01]  /*0c20*/  IMAD.X R7, R7, 0x1, R3, P0 ;  /* 0x0000000107077824 */ /* 0x000fe200000e0603 */
[----:B------:R-:W-:-:S04]  /*0c30*/  LEA R6, P0, R0, UR10, 0x3 ;  /* 0x0000000a00067c11 */ /* 0x000fc8000f8018ff */
[----:B------:R-:W-:-:S06]  /*0c40*/  LEA.HI.X R7, R0, UR11, R7, 0x3, P0 ;  /* 0x0000000b00077c11 */ /* 0x000fcc00080f1c07 */
[----:B------:R-:W2:Y:S02]  /*0c50*/  LDG.E.64 R6, desc[UR14][R6.64] ;  /* 0x0000000e06067981 */ /* 0x000ea4000c1e1b00 */
[C---:B--2---:R-:W-:Y:S01]  /*0c60*/  IMAD.SHL.U32 R14, R6.reuse, 0x8, RZ ;  /* 0x00000008060e7824 */ /* 0x044fe200078e00ff */
[----:B------:R-:W-:-:S04]  /*0c70*/  SHF.L.U64.HI R0, R6, 0x3, R7 ;  /* 0x0000000306007819 */ /* 0x000fc80000010207 */
[----:B0-----:R-:W-:-:S04]  /*0c80*/  IADD3 R10, P0, PT, R14, UR22, RZ ;  /* 0x000000160e0a7c10 */ /* 0x001fc8000ff1e0ff */
[----:B------:R-:W-:-:S05]  /*0c90*/  IADD3.X R11, PT, PT, R0, UR23, RZ, P0, !PT ;  /* 0x00000017000b7c10 */ /* 0x000fca00087fe4ff */
[----:B------:R-:W2:Y:S01]  /*0ca0*/  LDG.E.64 R12, desc[UR14][R10.64] ;  /* 0x0000000e0a0c7981 */ /* 0x000ea2000c1e1b00 */
[----:B------:R-:W-:-:S04]  /*0cb0*/  IADD3 R14, P0, PT, R14, UR20, RZ ;  /* 0x000000140e0e7c10 */ /* 0x000fc8000ff1e0ff */
[----:B------:R-:W-:-:S06]  /*0cc0*/  IADD3.X R15, PT, PT, R0, UR21, RZ, P0, !PT ;  /* 0x00000015000f7c10 */ /* 0x000fcc00087fe4ff */
[----:B------:R-:W3:Y:S01]  /*0cd0*/  LDG.E.64 R14, desc[UR14][R14.64] ;  /* 0x0000000e0e0e7981 */ /* 0x000ee2000c1e1b00 */
[----:B------:R-:W-:Y:S01]  /*0ce0*/  IMAD.MOV.U32 R4, RZ, RZ, 0x1 ;  /* 0x00000001ff047424 */ /* 0x000fe200078e00ff */
        /* <DEDUP_REMOVED lines=19> */
.L_x_12:
[----:B------:R-:W-:Y:S05]  /*0e20*/  BSYNC.RECONVERGENT B1 ;  /* 0x0000000000017941 */ /* 0x000fea0003800200 */
.L_x_11:
        /* <DEDUP_REMOVED lines=39> */
.L_x_14:
[----:B------:R-:W-:Y:S05]  /*10a0*/  BSYNC.RECONVERGENT B1 ;  /* 0x0000000000017941 */ /* 0x000fea0003800200 */
.L_x_13:
        /* <DEDUP_REMOVED lines=39> */
.L_x_16:
[----:B------:R-:W-:Y:S05]  /*1320*/  BSYNC.RECONVERGENT B1 ;  /* 0x0000000000017941 */ /* 0x000fea0003800200 */
.L_x_15:
[----:B------:R-:W-:Y:S01]  /*1330*/  IADD3 R26, P0, PT, R26, UR4, RZ ;  /* 0x000000041a1a7c10 */ /* 0x000fe2000ff1e0ff */
[----:B------:R-:W-:Y:S02]  /*1340*/  IMAD.U32 R6, RZ, RZ, UR6 ;  /* 0x00000006ff067e24 */ /* 0x000fe4000f8e00ff */
[----:B------:R-:W-:Y:S02]  /*1350*/  IMAD.U32 R7, RZ, RZ, UR7 ;  /* 0x00000007ff077e24 */ /* 0x000fe4000f8e00ff */
[----:B------:R-:W-:Y:S01]  /*1360*/  IMAD.X R3, RZ, RZ, R3, P0 ;  /* 0x000000ffff037224 */ /* 0x000fe200000e0603 */
[----:B------:R-:W-:Y:S02]  /*1370*/  ISETP.GE.U32.AND P0, PT, R26, UR12, PT ;  /* 0x0000000c1a007c0c */ /* 0x000fe4000bf06070 */
[----:B------:R1:W-:Y:S02]  /*1380*/  REDG.E.ADD.F64.RN.STRONG.GPU desc[UR14][R6.64], R4 ;  /* 0x00000004060079a6 */ /* 0x0003e4000c12ff0e */
[----:B------:R-:W-:-:S13]  /*1390*/  ISETP.GE.AND.EX P0, PT, R3, UR13, PT, P0 ;  /* 0x0000000d03007c0c */ /* 0x000fda000bf06300 */
[----:B-1----:R-:W-:Y:S05]  /*13a0*/  @!P0 BRA `(.L_x_17) ;  /* 0xfffffff400708947 */ /* 0x002fea000383ffff */
[----:B------:R-:W-:Y:S05]  /*13b0*/  BSYNC B0 ;  /* 0x0000000000007941 */ /* 0x000fea0003800000 */
.L_x_8:
[----:B------:R-:W-:Y:S05]  /*13c0*/  EXIT ;  /* 0x000000000000794d */ /* 0x000fea0003800000 */
        .weak           $__internal_0_$__cuda_sm20_div_rn_f64_full
        .type           $__internal_0_$__cuda_sm20_div_rn_f64_full,@function
        .size           $__internal_0_$__cuda_sm20_div_rn_f64_full,($__internal_1_$__cuda_sm20_div_u64 - $__internal_0_$__cuda_sm20_div_rn_f64_full)
$__internal_0_$__cuda_sm20_div_rn_f64_full:
[C---:B------:R-:W-:Y:S01]  /*13d0*/  FSETP.GEU.AND P1, PT, |R13|.reuse, 1.469367938527859385e-39, PT ;  /* 0x001000000d00780b */ /* 0x040fe20003f2e200 */
[----:B------:R-:W-:Y:S01]  /*13e0*/  IMAD.MOV.U32 R16, RZ, RZ, 0x1 ;  /* 0x00000001ff107424 */ /* 0x000fe200078e00ff */
[----:B------:R-:W-:Y:S01]  /*13f0*/  LOP3.LUT R10, R13, 0x800fffff, RZ, 0xc0, !PT ;  /* 0x800fffff0d0a7812 */ /* 0x000fe200078ec0ff */
[----:B------:R-:W-:Y:S01]  /*1400*/  IMAD.MOV.U32 R0, RZ, RZ, 0x1ca00000 ;  /* 0x1ca00000ff007424 */ /* 0x000fe200078e00ff */
[C---:B------:R-:W-:Y:S01]  /*1410*/  FSETP.GEU.AND P3, PT, |R15|.reuse, 1.469367938527859385e-39, PT ;  /* 0x001000000f00780b */ /* 0x040fe20003f6e200 */
[----:B------:R-:W-:Y:S01]  /*1420*/  BSSY.RECONVERGENT B2, `(.L_x_18) ;  /* 0x0000052000027945 */ /* 0x000fe20003800200 */
[----:B------:R-:W-:Y:S01]  /*1430*/  LOP3.LUT R11, R10, 0x3ff00000, RZ, 0xfc, !PT ;  /* 0x3ff000000a0b7812 */ /* 0x000fe200078efcff */
[----:B------:R-:W-:Y:S01]  /*1440*/  IMAD.MOV.U32 R10, RZ, RZ, R12 ;  /* 0x000000ffff0a7224 */ /* 0x000fe200078e000c */
[----:B------:R-:W-:Y:S02]  /*1450*/  LOP3.LUT R2, R15, 0x7ff00000, RZ, 0xc0, !PT ;  /* 0x7ff000000f027812 */ /* 0x000fe400078ec0ff */
[----:B------:R-:W-:-:S03]  /*1460*/  LOP3.LUT R5, R13, 0x7ff00000, RZ, 0xc0, !PT ;  /* 0x7ff000000d057812 */ /* 0x000fc600078ec0ff */
[----:B------:R-:W-:Y:S01]  /*1470*/  @!P1 DMUL R10, R12, 8.98846567431157953865e+307 ;  /* 0x7fe000000c0a9828 */ /* 0x000fe20000000000 */
[----:B------:R-:W-:-:S03]  /*1480*/  ISETP.GE.U32.AND P2, PT, R2, R5, PT ;  /* 0x000000050200720c */ /* 0x000fc60003f46070 */
[----:B------:R-:W-:Y:S01]  /*1490*/  @!P3 LOP3.LUT R19, R13, 0x7ff00000, RZ, 0xc0, !PT ;  /* 0x7ff000000d13b812 */ /* 0x000fe200078ec0ff */
[----:B------:R-:W-:Y:S01]  /*14a0*/  @!P3 IMAD.MOV.U32 R22, RZ, RZ, RZ ;  /* 0x000000ffff16b224 */ /* 0x000fe200078e00ff */
[----:B------:R-:W0:Y:S02]  /*14b0*/  MUFU.RCP64H R17, R11 ;  /* 0x0000000b00117308 */ /* 0x000e240000001800 */
[----:B------:R-:W-:Y:S02]  /*14c0*/  @!P3 ISETP.GE.U32.AND P4, PT, R2, R19, PT ;  /* 0x000000130200b20c */ /* 0x000fe40003f86070 */
[----:B------:R-:W-:Y:S02]  /*14d0*/  @!P1 LOP3.LUT R5, R11, 0x7ff00000, RZ, 0xc0, !PT ;  /* 0x7ff000000b059812 */ /* 0x000fe400078ec0ff */
[----:B------:R-:W-:Y:S01]  /*14e0*/  @!P3 SEL R19, R0, 0x63400000, !P4 ;  /* 0x634000000013b807 */ /* 0x000fe20006000000 */
[----:B0-----:R-:W-:-:S08]  /*14f0*/  DFMA R20, R16, -R10, 1 ;  /* 0x3ff000001014742b */ /* 0x001fd0000000080a */
[----:B------:R-:W-:-:S08]  /*1500*/  DFMA R20, R20, R20, R20 ;  /* 0x000000141414722b */ /* 0x000fd00000000014 */
[----:B------:R-:W-:Y:S01]  /*1510*/  DFMA R20, R16, R20, R16 ;  /* 0x000000141014722b */ /* 0x000fe20000000010 */
[--C-:B------:R-:W-:Y:S02]  /*1520*/  @!P3 LOP3.LUT R16, R19, 0x80000000, R15.reuse, 0xf8, !PT ;  /* 0x800000001310b812 */ /* 0x100fe400078ef80f */
[----:B------:R-:W-:Y:S02]  /*1530*/  SEL R17, R0, 0x63400000, !P2 ;  /* 0x6340000000117807 */ /* 0x000fe40005000000 */
[----:B------:R-:W-:Y:S01]  /*1540*/  @!P3 LOP3.LUT R23, R16, 0x100000, RZ, 0xfc, !PT ;  /* 0x001000001017b812 */ /* 0x000fe200078efcff */
[----:B------:R-:W-:Y:S02]  /*1550*/  IMAD.MOV.U32 R16, RZ, RZ, R14 ;  /* 0x000000ffff107224 */ /* 0x000fe400078e000e */
[----:B------:R-:W-:Y:S01]  /*1560*/  DFMA R18, R20, -R10, 1 ;  /* 0x3ff000001412742b */ /* 0x000fe2000000080a */
[----:B------:R-:W-:-:S06]  /*1570*/  LOP3.LUT R17, R17, 0x800fffff, R15, 0xf8, !PT ;  /* 0x800fffff11117812 */ /* 0x000fcc00078ef80f */
[----:B------:R-:W-:Y:S02]  /*1580*/  @!P3 DFMA R16, R16, 2, -R22 ;  /* 0x400000001010b82b */ /* 0x000fe40000000816 */
[----:B------:R-:W-:-:S08]  /*1590*/  DFMA R18, R20, R18, R20 ;  /* 0x000000121412722b */ /* 0x000fd00000000014 */
[----:B------:R-:W-:-:S08]  /*15a0*/  DMUL R20, R18, R16 ;  /* 0x0000001012147228 */ /* 0x000fd00000000000 */
[----:B------:R-:W-:-:S08]  /*15b0*/  DFMA R22, R20, -R10, R16 ;  /* 0x8000000a1416722b */ /* 0x000fd00000000010 */
[----:B------:R-:W-:Y:S01]  /*15c0*/  DFMA R22, R18, R22, R20 ;  /* 0x000000161216722b */ /* 0x000fe20000000014 */
[----:B------:R-:W-:Y:S01]  /*15d0*/  IMAD.MOV.U32 R18, RZ, RZ, R2 ;  /* 0x000000ffff127224 */ /* 0x000fe200078e0002 */
[----:B------:R-:W-:Y:S01]  /*15e0*/  @!P3 LOP3.LUT R18, R17, 0x7ff00000, RZ, 0xc0, !PT ;  /* 0x7ff000001112b812 */ /* 0x000fe200078ec0ff */
[----:B------:R-:W-:-:S04]  /*15f0*/  VIADD R20, R5, 0xffffffff ;  /* 0xffffffff05147836 */ /* 0x000fc80000000000 */
[----:B------:R-:W-:-:S05]  /*1600*/  VIADD R19, R18, 0xffffffff ;  /* 0xffffffff12137836 */ /* 0x000fca0000000000 */
[----:B------:R-:W-:-:S04]  /*1610*/  ISETP.GT.U32.AND P1, PT, R19, 0x7feffffe, PT ;  /* 0x7feffffe1300780c */ /* 0x000fc80003f24070 */
[----:B------:R-:W-:-:S13]  /*1620*/  ISETP.GT.U32.OR P1, PT, R20, 0x7feffffe, P1 ;  /* 0x7feffffe1400780c */ /* 0x000fda0000f24470 */
[----:B------:R-:W-:Y:S05]  /*1630*/  @P1 BRA `(.L_x_19) ;  /* 0x00000000006c1947 */ /* 0x000fea0003800000 */
[----:B------:R-:W-:Y:S01]  /*1640*/  LOP3.LUT R15, R13, 0x7ff00000, RZ, 0xc0, !PT ;  /* 0x7ff000000d0f7812 */ /* 0x000fe200078ec0ff */
[----:B------:R-:W-:-:S03]  /*1650*/  IMAD.MOV.U32 R14, RZ, RZ, RZ ;  /* 0x000000ffff0e7224 */ /* 0x000fc600078e00ff */
[CC--:B------:R-:W-:Y:S02]  /*1660*/  VIADDMNMX R5, R2.reuse, -R15.reuse, 0xb9600000, !PT ;  /* 0xb960000002057446 */ /* 0x0c0fe4000780090f */
[----:B------:R-:W-:Y:S02]  /*1670*/  ISETP.GE.U32.AND P1, PT, R2, R15, PT ;  /* 0x0000000f0200720c */ /* 0x000fe40003f26070 */
[----:B------:R-:W-:Y:S02]  /*1680*/  VIMNMX R5, PT, PT, R5, 0x46a00000, PT ;  /* 0x46a0000005057848 */ /* 0x000fe40003fe0100 */
[----:B------:R-:W-:-:S05]  /*1690*/  SEL R0, R0, 0x63400000, !P1 ;  /* 0x6340000000007807 */ /* 0x000fca0004800000 */
[----:B------:R-:W-:-:S04]  /*16a0*/  IMAD.IADD R0, R5, 0x1, -R0 ;  /* 0x0000000105007824 */ /* 0x000fc800078e0a00 */
[----:B------:R-:W-:-:S06]  /*16b0*/  VIADD R15, R0, 0x7fe00000 ;  /* 0x7fe00000000f7836 */ /* 0x000fcc0000000000 */
[----:B------:R-:W-:-:S10]  /*16c0*/  DMUL R20, R22, R14 ;  /* 0x0000000e16147228 */ /* 0x000fd40000000000 */
[----:B------:R-:W-:-:S13]  /*16d0*/  FSETP.GTU.AND P1, PT, |R21|, 1.469367938527859385e-39, PT ;  /* 0x001000001500780b */ /* 0x000fda0003f2c200 */
[----:B------:R-:W-:Y:S05]  /*16e0*/  @P1 BRA `(.L_x_20) ;  /* 0x0000000000941947 */ /* 0x000fea0003800000 */
[----:B------:R-:W-:Y:S01]  /*16f0*/  DFMA R10, R22, -R10, R16 ;  /* 0x8000000a160a722b */ /* 0x000fe20000000010 */
[----:B------:R-:W-:-:S09]  /*1700*/  IMAD.MOV.U32 R14, RZ, RZ, RZ ;  /* 0x000000ffff0e7224 */ /* 0x000fd200078e00ff */
[C---:B------:R-:W-:Y:S02]  /*1710*/  FSETP.NEU.AND P1, PT, R11.reuse, RZ, PT ;  /* 0x000000ff0b00720b */ /* 0x040fe40003f2d000 */
[----:B------:R-:W-:-:S04]  /*1720*/  LOP3.LUT R13, R11, 0x80000000, R13, 0x48, !PT ;  /* 0x800000000b0d7812 */ /* 0x000fc800078e480d */
[----:B------:R-:W-:-:S07]  /*1730*/  LOP3.LUT R15, R13, R15, RZ, 0xfc, !PT ;  /* 0x0000000f0d0f7212 */ /* 0x000fce00078efcff */
[----:B------:R-:W-:Y:S05]  /*1740*/  @!P1 BRA `(.L_x_20) ;  /* 0x00000000007c9947 */ /* 0x000fea0003800000 */
[----:B------:R-:W-:Y:S01]  /*1750*/  IMAD.MOV R11, RZ, RZ, -R0 ;  /* 0x000000ffff0b7224 */ /* 0x000fe200078e0a00 */
[----:B------:R-:W-:Y:S01]  /*1760*/  DMUL.RP R14, R22, R14 ;  /* 0x0000000e160e7228 */ /* 0x000fe20000008000 */
[----:B------:R-:W-:Y:S01]  /*1770*/  IMAD.MOV.U32 R10, RZ, RZ, RZ ;  /* 0x000000ffff0a7224 */ /* 0x000fe200078e00ff */
[----:B------:R-:W-:-:S05]  /*1780*/  IADD3 R5, PT, PT, -R0, -0x43300000, RZ ;  /* 0xbcd0000000057810 */ /* 0x000fca0007ffe1ff */
[----:B------:R-:W-:-:S03]  /*1790*/  DFMA R10, R20, -R10, R22 ;  /* 0x8000000a140a722b */ /* 0x000fc60000000016 */
[----:B------:R-:W-:-:S07]  /*17a0*/  LOP3.LUT R13, R15, R13, RZ, 0x3c, !PT ;  /* 0x0000000d0f0d7212 */ /* 0x000fce00078e3cff */
[----:B------:R-:W-:-:S04]  /*17b0*/  FSETP.NEU.AND P1, PT, |R11|, R5, PT ;  /* 0x000000050b00720b */ /* 0x000fc80003f2d200 */
[----:B------:R-:W-:Y:S02]  /*17c0*/  FSEL R20, R14, R20, !P1 ;  /* 0x000000140e147208 */ /* 0x000fe40004800000 */
[----:B------:R-:W-:Y:S01]  /*17d0*/  FSEL R21, R13, R21, !P1 ;  /* 0x000000150d157208 */ /* 0x000fe20004800000 */
[----:B------:R-:W-:Y:S06]  /*17e0*/  BRA `(.L_x_20) ;  /* 0x0000000000547947 */ /* 0x000fec0003800000 */
.L_x_19:
[----:B------:R-:W-:-:S14]  /*17f0*/  DSETP.NAN.AND P1, PT, R14, R14, PT ;  /* 0x0000000e0e00722a */ /* 0x000fdc0003f28000 */
[----:B------:R-:W-:Y:S05]  /*1800*/  @P1 BRA `(.L_x_21) ;  /* 0x0000000000441947 */ /* 0x000fea0003800000 */
[----:B------:R-:W-:-:S14]  /*1810*/  DSETP.NAN.AND P1, PT, R12, R12, PT ;  /* 0x0000000c0c00722a */ /* 0x000fdc0003f28000 */
[----:B------:R-:W-:Y:S05]  /*1820*/  @P1 BRA `(.L_x_22) ;  /* 0x0000000000301947 */ /* 0x000fea0003800000 */
[----:B------:R-:W-:Y:S01]  /*1830*/  ISETP.NE.AND P1, PT, R18, R5, PT ;  /* 0x000000051200720c */ /* 0x000fe20003f25270 */
[----:B------:R-:W-:Y:S02]  /*1840*/  IMAD.MOV.U32 R20, RZ, RZ, 0x0 ;  /* 0x00000000ff147424 */ /* 0x000fe400078e00ff */
[----:B------:R-:W-:-:S10]  /*1850*/  IMAD.MOV.U32 R21, RZ, RZ, -0x80000 ;  /* 0xfff80000ff157424 */ /* 0x000fd400078e00ff */
[----:B------:R-:W-:Y:S05]  /*1860*/  @!P1 BRA `(.L_x_20) ;  /* 0x0000000000349947 */ /* 0x000fea0003800000 */
[----:B------:R-:W-:Y:S02]  /*1870*/  ISETP.NE.AND P1, PT, R18, 0x7ff00000, PT ;  /* 0x7ff000001200780c */ /* 0x000fe40003f25270 */
[----:B------:R-:W-:Y:S02]  /*1880*/  LOP3.LUT R21, R15, 0x80000000, R13, 0x48, !PT ;  /* 0x800000000f157812 */ /* 0x000fe400078e480d */
[----:B------:R-:W-:-:S13]  /*1890*/  ISETP.EQ.OR P1, PT, R5, RZ, !P1 ;  /* 0x000000ff0500720c */ /* 0x000fda0004f22670 */
[----:B------:R-:W-:Y:S01]  /*18a0*/  @P1 LOP3.LUT R0, R21, 0x7ff00000, RZ, 0xfc, !PT ;  /* 0x7ff0000015001812 */ /* 0x000fe200078efcff */
[----:B------:R-:W-:Y:S02]  /*18b0*/  @!P1 IMAD.MOV.U32 R20, RZ, RZ, RZ ;  /* 0x000000ffff149224 */ /* 0x000fe400078e00ff */
[----:B------:R-:W-:Y:S02]  /*18c0*/  @P1 IMAD.MOV.U32 R20, RZ, RZ, RZ ;  /* 0x000000ffff141224 */ /* 0x000fe400078e00ff */
[----:B------:R-:W-:Y:S01]  /*18d0*/  @P1 IMAD.MOV.U32 R21, RZ, RZ, R0 ;  /* 0x000000ffff151224 */ /* 0x000fe200078e0000 */
[----:B------:R-:W-:Y:S06]  /*18e0*/  BRA `(.L_x_20) ;  /* 0x0000000000147947 */ /* 0x000fec0003800000 */
.L_x_22:
[----:B------:R-:W-:Y:S01]  /*18f0*/  LOP3.LUT R21, R13, 0x80000, RZ, 0xfc, !PT ;  /* 0x000800000d157812 */ /* 0x000fe200078efcff */
[----:B------:R-:W-:Y:S01]  /*1900*/  IMAD.MOV.U32 R20, RZ, RZ, R12 ;  /* 0x000000ffff147224 */ /* 0x000fe200078e000c */
[----:B------:R-:W-:Y:S06]  /*1910*/  BRA `(.L_x_20) ;  /* 0x0000000000087947 */ /* 0x000fec0003800000 */
.L_x_21:
[----:B------:R-:W-:Y:S01]  /*1920*/  LOP3.LUT R21, R15, 0x80000, RZ, 0xfc, !PT ;  /* 0x000800000f157812 */ /* 0x000fe200078efcff */
[----:B------:R-:W-:-:S07]  /*1930*/  IMAD.MOV.U32 R20, RZ, RZ, R14 ;  /* 0x000000ffff147224 */ /* 0x000fce00078e000e */
.L_x_20:
[----:B------:R-:W-:Y:S05]  /*1940*/  BSYNC.RECONVERGENT B2 ;  /* 0x0000000000027941 */ /* 0x000fea0003800200 */
.L_x_18:
[----:B------:R-:W-:-:S04]  /*1950*/  IMAD.MOV.U32 R5, RZ, RZ, 0x0 ;  /* 0x00000000ff057424 */ /* 0x000fc800078e00ff */
[----:B------:R-:W-:Y:S05]  /*1960*/  RET.REL.NODEC R4 `(_Z12kernel4test1PxS_S_S_S_PdS0_S_S_) ;  /* 0xffffffe404a47950 */ /* 0x000fea0003c3ffff */
        .weak           $__internal_1_$__cuda_sm20_div_u64
        .type           $__internal_1_$__cuda_sm20_div_u64,@function
        .size           $__internal_1_$__cuda_sm20_div_u64,(.L_x_180 - $__internal_1_$__cuda_sm20_div_u64)
$__internal_1_$__cuda_sm20_div_u64:
[----:B------:R-:W-:Y:S02]  /*1970*/  UMOV UR5, URZ ;  /* 0x000000ff00057c82 */ /* 0x000fe40008000000 */
[----:B------:R-:W0:Y:S08]  /*1980*/  I2F.U64.RP R5, UR4 ;  /* 0x0000000400057d12 */ /* 0x000e300008309000 */
[----:B0-----:R-:W0:Y:S02]  /*1990*/  MUFU.RCP R5, R5 ;  /* 0x0000000500057308 */ /* 0x001e240000001000 */
[----:B0-----:R-:W-:-:S06]  /*19a0*/  VIADD R6, R5, 0x1ffffffe ;  /* 0x1ffffffe05067836 */ /* 0x001fcc0000000000 */
[----:B------:R-:W0:Y:S02]  /*19b0*/  F2I.U64.TRUNC R6, R6 ;  /* 0x0000000600067311 */ /* 0x000e24000020d800 */
[----:B0-----:R-:W-:-:S04]  /*19c0*/  IMAD.WIDE.U32 R10, R6, UR4, RZ ;  /* 0x00000004060a7c25 */ /* 0x001fc8000f8e00ff */
[----:B------:R-:W-:Y:S01]  /*19d0*/  IMAD R11, R7, UR4, R11 ;  /* 0x00000004070b7c24 */ /* 0x000fe2000f8e020b */
[----:B------:R-:W-:-:S05]  /*19e0*/  IADD3 R13, P0, PT, RZ, -R10, RZ ;  /* 0x8000000aff0d7210 */ /* 0x000fca0007f1e0ff */
[----:B------:R-:W-:-:S04]  /*19f0*/  IMAD.HI.U32 R10, R6, R13, RZ ;  /* 0x0000000d060a7227 */ /* 0x000fc800078e00ff */
[----:B------:R-:W-:Y:S02]  /*1a00*/  IMAD.X R15, RZ, RZ, ~R11, P0 ;  /* 0x000000ffff0f7224 */ /* 0x000fe400000e0e0b */
[----:B------:R-:W-:Y:S02]  /*1a10*/  IMAD.MOV.U32 R11, RZ, RZ, R6 ;  /* 0x000000ffff0b7224 */ /* 0x000fe400078e0006 */
[-C--:B------:R-:W-:Y:S02]  /*1a20*/  IMAD R17, R7, R15.reuse, RZ ;  /* 0x0000000f07117224 */ /* 0x080fe400078e02ff */
[----:B------:R-:W-:-:S04]  /*1a30*/  IMAD.WIDE.U32 R10, P0, R6, R15, R10 ;  /* 0x0000000f060a7225 */ /* 0x000fc8000780000a */
[----:B------:R-:W-:-:S04]  /*1a40*/  IMAD.HI.U32 R5, R7, R15, RZ ;  /* 0x0000000f07057227 */ /* 0x000fc800078e00ff */
[----:B------:R-:W-:-:S04]  /*1a50*/  IMAD.HI.U32 R10, P1, R7, R13, R10 ;  /* 0x0000000d070a7227 */ /* 0x000fc8000782000a */
[----:B------:R-:W-:Y:S01]  /*1a60*/  IMAD.X R5, R5, 0x1, R7, P0 ;  /* 0x0000000105057824 */ /* 0x000fe200000e0607 */
[----:B------:R-:W-:-:S04]  /*1a70*/  IADD3 R11, P2, PT, R17, R10, RZ ;  /* 0x0000000a110b7210 */ /* 0x000fc80007f5e0ff */
[----:B------:R-:W-:Y:S01]  /*1a80*/  IADD3.X R5, PT, PT, RZ, RZ, R5, P2, P1 ;  /* 0x000000ffff057210 */ /* 0x000fe200017e2405 */
[----:B------:R-:W-:-:S03]  /*1a90*/  IMAD.WIDE.U32 R6, R11, UR4, RZ ;  /* 0x000000040b067c25 */ /* 0x000fc6000f8e00ff */
[----:B------:R-:W-:Y:S01]  /*1aa0*/  IADD3 R13, P0, PT, RZ, -R6, RZ ;  /* 0x80000006ff0d7210 */ /* 0x000fe20007f1e0ff */
[----:B------:R-:W-:Y:S02]  /*1ab0*/  IMAD R6, R5, UR4, R7 ;  /* 0x0000000405067c24 */ /* 0x000fe4000f8e0207 */
[----:B------:R-:W-:Y:S02]  /*1ac0*/  IMAD.MOV.U32 R7, RZ, RZ, RZ ;  /* 0x000000ffff077224 */ /* 0x000fe400078e00ff */
[----:B------:R-:W-:-:S04]  /*1ad0*/  IMAD.HI.U32 R10, R11, R13, RZ ;  /* 0x0000000d0b0a7227 */ /* 0x000fc800078e00ff */
[----:B------:R-:W-:-:S04]  /*1ae0*/  IMAD.X R6, RZ, RZ, ~R6, P0 ;  /* 0x000000ffff067224 */ /* 0x000fc800000e0e06 */
[----:B------:R-:W-:-:S04]  /*1af0*/  IMAD.WIDE.U32 R10, P0, R11, R6, R10 ;  /* 0x000000060b0a7225 */ /* 0x000fc8000780000a */
[C---:B------:R-:W-:Y:S02]  /*1b00*/  IMAD R12, R5.reuse, R6, RZ ;  /* 0x00000006050c7224 */ /* 0x040fe400078e02ff */
[----:B------:R-:W-:-:S04]  /*1b10*/  IMAD.HI.U32 R11, P1, R5, R13, R10 ;  /* 0x0000000d050b7227 */ /* 0x000fc8000782000a */
[----:B------:R-:W-:Y:S01]  /*1b20*/  IMAD.HI.U32 R6, R5, R6, RZ ;  /* 0x0000000605067227 */ /* 0x000fe200078e00ff */
[----:B------:R-:W-:-:S03]  /*1b30*/  IADD3 R11, P2, PT, R12, R11, RZ ;  /* 0x0000000b0c0b7210 */ /* 0x000fc60007f5e0ff */
[----:B------:R-:W-:Y:S02]  /*1b40*/  IMAD.X R5, R6, 0x1, R5, P0 ;  /* 0x0000000106057824 */ /* 0x000fe400000e0605 */
[----:B------:R-:W-:-:S03]  /*1b50*/  IMAD.HI.U32 R6, R11, R0, RZ ;  /* 0x000000000b067227 */ /* 0x000fc600078e00ff */
[----:B------:R-:W-:Y:S01]  /*1b60*/  IADD3.X R5, PT, PT, RZ, RZ, R5, P2, P1 ;  /* 0x000000ffff057210 */ /* 0x000fe200017e2405 */
[----:B------:R-:W-:-:S04]  /*1b70*/  IMAD.WIDE.U32 R6, R11, R4, R6 ;  /* 0x000000040b067225 */ /* 0x000fc800078e0006 */
[C---:B------:R-:W-:Y:S02]  /*1b80*/  IMAD R11, R5.reuse, R4, RZ ;  /* 0x00000004050b7224 */ /* 0x040fe400078e02ff */
[----:B------:R-:W-:-:S04]  /*1b90*/  IMAD.HI.U32 R6, P0, R5, R0, R6 ;  /* 0x0000000005067227 */ /* 0x000fc80007800006 */
[----:B------:R-:W-:Y:S01]  /*1ba0*/  IMAD.HI.U32 R5, R5, R4, RZ ;  /* 0x0000000405057227 */ /* 0x000fe200078e00ff */
[----:B------:R-:W-:-:S03]  /*1bb0*/  IADD3 R10, P1, PT, R11, R6, RZ ;  /* 0x000000060b0a7210 */ /* 0x000fc60007f3e0ff */
[----:B------:R-:W-:Y:S01]  /*1bc0*/  IMAD.X R5, RZ, RZ, R5, P0 ;  /* 0x000000ffff057224 */ /* 0x000fe200000e0605 */
[C---:B------:R-:W-:Y:S01]  /*1bd0*/  IADD3 R11, P2, PT, R10.reuse, 0x1, RZ ;  /* 0x000000010a0b7810 */ /* 0x040fe20007f5e0ff */
[----:B------:R-:W-:-:S04]  /*1be0*/  IMAD.WIDE.U32 R6, R10, UR4, RZ ;  /* 0x000000040a067c25 */ /* 0x000fc8000f8e00ff */
[----:B------:R-:W-:Y:S01]  /*1bf0*/  IMAD.X R5, RZ, RZ, R5, P1 ;  /* 0x000000ffff057224 */ /* 0x000fe200008e0605 */
[----:B------:R-:W-:-:S03]  /*1c00*/  IADD3 R13, P0, PT, -R6, R0, RZ ;  /* 0x00000000060d7210 */ /* 0x000fc60007f1e1ff */
[----:B------:R-:W-:Y:S01]  /*1c10*/  IMAD R7, R5, UR4, R7 ;  /* 0x0000000405077c24 */ /* 0x000fe2000f8e0207 */
[----:B------:R-:W-:-:S03]  /*1c20*/  IADD3 R0, P1, PT, R13, -UR4, RZ ;  /* 0x800000040d007c10 */ /* 0x000fc6000ff3e0ff */
[----:B------:R-:W-:Y:S01]  /*1c30*/  IMAD.X R7, R4, 0x1, ~R7, P0 ;  /* 0x0000000104077824 */ /* 0x000fe200000e0e07 */
[----:B------:R-:W-:Y:S01]  /*1c40*/  ISETP.GE.U32.AND P0, PT, R13, UR4, PT ;  /* 0x000000040d007c0c */ /* 0x000fe2000bf06070 */
[----:B------:R-:W-:-:S03]  /*1c50*/  IMAD.X R4, RZ, RZ, R5, P2 ;  /* 0x000000ffff047224 */ /* 0x000fc600010e0605 */
[C---:B------:R-:W-:Y:S02]  /*1c60*/  ISETP.GE.U32.AND.EX P0, PT, R7.reuse, RZ, PT, P0 ;  /* 0x000000ff0700720c */ /* 0x040fe40003f06100 */
[----:B------:R-:W-:Y:S02]  /*1c70*/  IADD3.X R6, PT, PT, R7, -0x1, RZ, P1, !PT ;  /* 0xffffffff07067810 */ /* 0x000fe40000ffe4ff */
[----:B------:R-:W-:Y:S02]  /*1c80*/  SEL R0, R0, R13, P0 ;  /* 0x0000000d00007207 */ /* 0x000fe40000000000 */
[----:B------:R-:W-:Y:S02]  /*1c90*/  SEL R11, R11, R10, P0 ;  /* 0x0000000a0b0b7207 */ /* 0x000fe40000000000 */
[----:B------:R-:W-:Y:S02]  /*1ca0*/  SEL R6, R6, R7, P0 ;  /* 0x0000000706067207 */ /* 0x000fe40000000000 */
[----:B------:R-:W-:Y:S01]  /*1cb0*/  SEL R4, R4, R5, P0 ;  /* 0x0000000504047207 */ /* 0x000fe20000000000 */
[----:B------:R-:W-:Y:S01]  /*1cc0*/  IMAD.MOV.U32 R5, RZ, RZ, 0x0 ;  /* 0x00000000ff057424 */ /* 0x000fe200078e00ff */
[----:B------:R-:W-:-:S02]  /*1cd0*/  ISETP.GE.U32.AND P0, PT, R0, UR4, PT ;  /* 0x0000000400007c0c */ /* 0x000fc4000bf06070 */
[----:B------:R-:W-:Y:S02]  /*1ce0*/  IADD3 R0, P2, PT, R11, 0x1, RZ ;  /* 0x000000010b007810 */ /* 0x000fe40007f5e0ff */
[----:B------:R-:W-:Y:S02]  /*1cf0*/  ISETP.GE.U32.AND.EX P0, PT, R6, RZ, PT, P0 ;  /* 0x000000ff0600720c */ /* 0x000fe40003f06100 */
[----:B------:R-:W-:Y:S01]  /*1d00*/  ISETP.NE.U32.AND P1, PT, RZ, UR4, PT ;  /* 0x00000004ff007c0c */ /* 0x000fe2000bf25070 */
[----:B------:R-:W-:Y:S01]  /*1d10*/  IMAD.X R7, RZ, RZ, R4, P2 ;  /* 0x000000ffff077224 */ /* 0x000fe200010e0604 */
[----:B------:R-:W-:Y:S02]  /*1d20*/  SEL R0, R0, R11, P0 ;  /* 0x0000000b00007207 */ /* 0x000fe40000000000 */
[----:B------:R-:W-:Y:S02]  /*1d30*/  ISETP.NE.AND.EX P1, PT, RZ, RZ, PT, P1 ;  /* 0x000000ffff00720c */ /* 0x000fe40003f25310 */
[----:B------:R-:W-:Y:S01]  /*1d40*/  SEL R7, R7, R4, P0 ;  /* 0x0000000407077207 */ /* 0x000fe20000000000 */
[----:B------:R-:W-:Y:S01]  /*1d50*/  IMAD.MOV.U32 R4, RZ, RZ, R2 ;  /* 0x000000ffff047224 */ /* 0x000fe200078e0002 */
[----:B------:R-:W-:-:S02]  /*1d60*/  SEL R0, R0, 0xffffffff, P1 ;  /* 0xffffffff00007807 */ /* 0x000fc40000800000 */
[----:B------:R-:W-:Y:S01]  /*1d70*/  SEL R7, R7, 0xffffffff, P1 ;  /* 0xffffffff07077807 */ /* 0x000fe20000800000 */
[----:B------:R-:W-:Y:S06]  /*1d80*/  RET.REL.NODEC R4 `(_Z12kernel4test1PxS_S_S_S_PdS0_S_S_) ;  /* 0xffffffe0049c7950 */ /* 0x000fec0003c3ffff */
.L_x_23:
[----:B------:R-:W-:-:S00]  /*1d90*/  BRA `(.L_x_23) ;  /* 0xfffffffc00fc7947 */ /* 0x000fc0000383ffff */
[----:B------:R-:W-:-:S00]  /*1da0*/  NOP ;  /* 0x0000000000007918 */ /* 0x000fc00000000000 */
        /* <DEDUP_REMOVED lines=13> */
.L_x_180:


//--------------------- .text._Z11kernel4testPxS_S_S_S_PdS0_S_S_ --------------------------
	.section	.text._Z11kernel4testPxS_S_S_S_PdS0_S_S_,"ax",@progbits
	.align	128
        .global         _Z11kernel4testPxS_S_S_S_PdS0_S_S_
        .type           _Z11kernel4testPxS_S_S_S_PdS0_S_S_,@function
        .size           _Z11kernel4testPxS_S_S_S_PdS0_S_S_,(.L_x_181 - _Z11kernel4testPxS_S_S_S_PdS0_S_S_)
        .other          _Z11kernel4testPxS_S_S_S_PdS0_S_S_,@"STO_CUDA_ENTRY STV_DEFAULT"
_Z11kernel4testPxS_S_S_S_PdS0_S_S_:
.text._Z11kernel4testPxS_S_S_S_PdS0_S_S_:
[----:B------:R-:W-:Y:S08]  /*0000*/  LDC R1, c[0x0][0x37c] ;  /* 0x0000df00ff017b82 */ /* 0x000ff00000000800 */
[----:B------:R-:W0:Y:S01]  /*0010*/  LDC.64 R4, c[0x0][0x380] ;  /* 0x0000e000ff047b82 */ /* 0x000e220000000a00 */
[----:B------:R-:W0:Y:S02]  /*0020*/  LDCU.64 UR4, c[0x0][0x358] ;  /* 0x00006b00ff0477ac */ /* 0x000e240008000a00 */
[----:B0-----:R-:W2:Y:S05]  /*0030*/  LDG.E.64 R10, desc[UR4][R4.64] ;  /* 0x00000004040a7981 */ /* 0x001eaa000c1e1b00 */
[----:B------:R-:W0:Y:S01]  /*0040*/  S2UR UR6, SR_CTAID.X ;  /* 0x00000000000679c3 */ /* 0x000e220000002500 */
[----:B------:R-:W0:Y:S07]  /*0050*/  S2R R3, SR_TID.X ;  /* 0x0000000000037919 */ /* 0x000e2e0000002100 */
[----:B------:R-:W0:Y:S01]  /*0060*/  LDC R2, c[0x0][0x360] ;  /* 0x0000d800ff027b82 */ /* 0x000e220000000800 */
[----:B------:R-:W1:Y:S01]  /*0070*/  LDCU UR7, c[0x0][0x370] ;  /* 0x00006e00ff0777ac */ /* 0x000e620008000800 */
[----:B0-----:R-:W-:-:S02]  /*0080*/  IMAD R3, R2, UR6, R3 ;  /* 0x0000000602037c24 */ /* 0x001fc4000f8e0203 */
[----:B-1----:R-:W-:-:S03]  /*0090*/  IMAD R2, R2, UR7, RZ ;  /* 0x0000000702027c24 */ /* 0x002fc6000f8e02ff */
[----:B--2---:R-:W-:-:S04]  /*00a0*/  ISETP.GT.U32.AND P0, PT, R10, R3, PT ;  /* 0x000000030a00720c */ /* 0x004fc80003f04070 */
[----:B------:R-:W-:-:S13]  /*00b0*/  ISETP.GT.AND.EX P0, PT, R11, RZ, PT, P0 ;  /* 0x000000ff0b00720c */ /* 0x000fda0003f04300 */
[----:B------:R-:W-:Y:S05]  /*00c0*/  @!P0 EXIT ;  /* 0x000000000000894d */ /* 0x000fea0003800000 */
[----:B------:R-:W0:Y:S01]  /*00d0*/  S2R R5, SR_TID.Y ;  /* 0x0000000000057919 */ /* 0x000e220000002200 */
[----:B------:R-:W0:Y:S01]  /*00e0*/  S2UR UR6, SR_CTAID.Y ;  /* 0x00000000000679c3 */ /* 0x000e220000002600 */
[----:B------:R-:W-:Y:S01]  /*00f0*/  BSSY B0, `(.L_x_24) ;  /* 0x0000057000007945 */ /* 0x000fe20003800000 */
[----:B------:R-:W-:Y:S01]  /*0100*/  IMAD.MOV.U32 R4, RZ, RZ, RZ ;  /* 0x000000ffff047224 */ /* 0x000fe200078e00ff */
[----:B------:R-:W1:Y:S01]  /*0110*/  LDCU.64 UR8, c[0x0][0x3a0] ;  /* 0x00007400ff0877ac */ /* 0x000e620008000a00 */
[----:B------:R-:W2:Y:S04]  /*0120*/  LDCU.64 UR10, c[0x0][0x398] ;  /* 0x00007300ff0a77ac */ /* 0x000ea80008000a00 */
[----:B------:R-:W0:Y:S01]  /*0130*/  LDC R6, c[0x0][0x364] ;  /* 0x0000d900ff067b82 */ /* 0x000e220000000800 */
[----:B------:R-:W3:Y:S01]  /*0140*/  LDCU UR7, c[0x0][0x374] ;  /* 0x00006e80ff0777ac */ /* 0x000ee20008000800 */
[----:B------:R-:W4:Y:S01]  /*0150*/  LDCU.64 UR16, c[0x0][0x3a8] ;  /* 0x00007500ff1077ac */ /* 0x000f220008000a00 */
[----:B------:R-:W0:Y:S02]  /*0160*/  LDCU.128 UR12, c[0x0][0x3b0] ;  /* 0x00007600ff0c77ac */ /* 0x000e240008000c00 */
[----:B0-----:R-:W-:-:S02]  /*0170*/  IMAD R5, R6, UR6, R5 ;  /* 0x0000000606057c24 */ /* 0x001fc4000f8e0205 */
[----:B-1234-:R-:W-:-:S07]  /*0180*/  IMAD R6, R6, UR7, RZ ;  /* 0x0000000706067c24 */ /* 0x01efce000f8e02ff */
.L_x_31:
[----:B0-----:R-:W0:Y:S01]  /*0190*/  LDCU.64 UR6, c[0x0][0x3c0] ;  /* 0x00007800ff0677ac */ /* 0x001e220008000a00 */
[C---:B------:R-:W-:Y:S01]  /*01a0*/  IMAD.SHL.U32 R0, R3.reuse, 0x8, RZ ;  /* 0x0000000803007824 */ /* 0x040fe200078e00ff */
[----:B------:R-:W-:-:S04]  /*01b0*/  SHF.L.U64.HI R7, R3, 0x3, R4 ;  /* 0x0000000303077819 */ /* 0x000fc80000010204 */
[----:B0-----:R-:W-:-:S04]  /*01c0*/  IADD3 R8, P0, PT, R0, UR6, RZ ;  /* 0x0000000600087c10 */ /* 0x001fc8000ff1e0ff */
[----:B------:R-:W-:-:S06]  /*01d0*/  IADD3.X R9, PT, PT, R7, UR7, RZ, P0, !PT ;  /* 0x0000000707097c10 */ /* 0x000fcc00087fe4ff */
[----:B------:R-:W2:Y:S01]  /*01e0*/  LDG.E.64 R8, desc[UR4][R8.64] ;  /* 0x0000000408087981 */ /* 0x000ea2000c1e1b00 */
[----:B------:R-:W-:Y:S01]  /*01f0*/  BSSY B1, `(.L_x_25) ;  /* 0x0000041000017945 */ /* 0x000fe20003800000 */
[----:B--2---:R-:W-:-:S04]  /*0200*/  ISETP.NE.U32.AND P0, PT, R8, RZ, PT ;  /* 0x000000ff0800720c */ /* 0x004fc80003f05070 */
[----:B------:R-:W-:-:S13]  /*0210*/  ISETP.NE.AND.EX P0, PT, R9, RZ, PT, P0 ;  /* 0x000000ff0900720c */ /* 0x000fda0003f05300 */
[----:B------:R-:W-:Y:S05]  /*0220*/  @P0 BRA `(.L_x_26) ;  /* 0x0000000000f40947 */ /* 0x000fea0003800000 */
[----:B------:R-:W0:Y:S02]  /*0230*/  LDCU.64 UR6, c[0x0][0x388] ;  /* 0x00007100ff0677ac */ /* 0x000e240008000a00 */
[----:B0-----:R-:W-:-:S04]  /*0240*/  IADD3 R8, P0, PT, R0, UR6, RZ ;  /* 0x0000000600087c10 */ /* 0x001fc8000ff1e0ff */
[----:B------:R-:W-:-:S06]  /*0250*/  IADD3.X R9, PT, PT, R7, UR7, RZ, P0, !PT ;  /* 0x0000000707097c10 */ /* 0x000fcc00087fe4ff */
[----:B------:R-:W2:Y:S02]  /*0260*/  LDG.E.64 R8, desc[UR4][R8.64] ;  /* 0x0000000408087981 */ /* 0x000ea4000c1e1b00 */
[----:B--2---:R-:W-:-:S04]  /*0270*/  ISETP.GT.U32.AND P0, PT, R8, R5, PT ;  /* 0x000000050800720c */ /* 0x004fc80003f04070 */
[----:B------:R-:W-:-:S13]  /*0280*/  ISETP.GT.AND.EX P0, PT, R9, RZ, PT, P0 ;  /* 0x000000ff0900720c */ /* 0x000fda0003f04300 */
[----:B------:R-:W-:Y:S05]  /*0290*/  @!P0 BRA `(.L_x_26) ;  /* 0x0000000000d88947 */ /* 0x000fea0003800000 */
[----:B------:R-:W-:Y:S01]  /*02a0*/  BSSY B2, `(.L_x_27) ;  /* 0x0000033000027945 */ /* 0x000fe20003800000 */
[----:B------:R-:W-:Y:S02]  /*02b0*/  IMAD.MOV.U32 R7, RZ, RZ, R5 ;  /* 0x000000ffff077224 */ /* 0x000fe400078e0005 */
[----:B------:R-:W-:-:S07]  /*02c0*/  IMAD.MOV.U32 R25, RZ, RZ, RZ ;  /* 0x000000ffff197224 */ /* 0x000fce00078e00ff */
.L_x_30:
[C---:B------:R-:W-:Y:S01]  /*02d0*/  IMAD.SHL.U32 R24, R3.reuse, 0x8, RZ ;  /* 0x0000000803187824 */ /* 0x040fe200078e00ff */
[----:B------:R-:W-:-:S04]  /*02e0*/  SHF.L.U64.HI R26, R3, 0x3, R4 ;  /* 0x00000003031a7819 */ /* 0x000fc80000010204 */
[----:B0-----:R-:W-:-:S04]  /*02f0*/  IADD3 R12, P0, PT, R24, UR8, RZ ;  /* 0x00000008180c7c10 */ /* 0x001fc8000ff1e0ff */
[----:B------:R-:W-:-:S05]  /*0300*/  IADD3.X R13, PT, PT, R26, UR9, RZ, P0, !PT ;  /* 0x000000091a0d7c10 */ /* 0x000fca00087fe4ff */
[----:B------:R-:W2:Y:S02]  /*0310*/  LDG.E.64 R10, desc[UR4][R12.64] ;  /* 0x000000040c0a7981 */ /* 0x000ea4000c1e1b00 */
        /* <DEDUP_REMOVED lines=14> */
[----:B------:R-:W-:Y:S01]  /*0400*/  IADD3 R7, P0, PT, R6, R7, RZ ;  /* 0x0000000706077210 */ /* 0x000fe20007f1e0ff */
[----:B------:R-:W-:Y:S05]  /*0410*/  YIELD ;  /* 0x0000000000007946 */ /* 0x000fea0003800000 */
[----:B------:R-:W-:Y:S01]  /*0420*/  IMAD.X R25, RZ, RZ, R25, P0 ;  /* 0x000000ffff197224 */ /* 0x000fe200000e0619 */
[----:B------:R-:W-:Y:S01]  /*0430*/  ISETP.GE.U32.AND P0, PT, R7, R8, PT ;  /* 0x000000080700720c */ /* 0x000fe20003f06070 */
[----:B------:R-:W-:Y:S03]  /*0440*/  BSSY.RECONVERGENT B3, `(.L_x_28) ;  /* 0x0000014000037945 */ /* 0x000fe60003800200 */
[----:B------:R-:W-:Y:S01]  /*0450*/  ISETP.GE.AND.EX P0, PT, R25, R9, PT, P0 ;  /* 0x000000091900720c */ /* 0x000fe20003f06300 */
        /* <DEDUP_REMOVED lines=15> */
[----:B------:R-:W-:Y:S05]  /*0550*/  CALL.REL.NOINC `($__internal_2_$__cuda_sm20_div_rn_f64_full) ;  /* 0x0000000000487944 */ /* 0x000fea0003c00000 */
[----:B------:R-:W-:Y:S02]  /*0560*/  IMAD.MOV.U32 R10, RZ, RZ, R18 ;  /* 0x000000ffff0a7224 */ /* 0x000fe400078e0012 */
[----:B------:R-:W-:-:S07]  /*0570*/  IMAD.MOV.U32 R11, RZ, RZ, R19 ;  /* 0x000000ffff0b7224 */ /* 0x000fce00078e0013 */
.L_x_29:
[----:B------:R-:W-:Y:S05]  /*0580*/  BSYNC.RECONVERGENT B3 ;  /* 0x0000000000037941 */ /* 0x000fea0003800200 */
.L_x_28:
[----:B------:R-:W-:-:S04]  /*0590*/  IADD3 R12, P1, PT, R24, UR16, RZ ;  /* 0x00000010180c7c10 */ /* 0x000fc8000ff3e0ff */
[----:B------:R-:W-:-:S05]  /*05a0*/  IADD3.X R13, PT, PT, R26, UR17, RZ, P1, !PT ;  /* 0x000000111a0d7c10 */ /* 0x000fca0008ffe4ff */
[----:B------:R0:W-:Y:S01]  /*05b0*/  REDG.E.ADD.F64.RN.STRONG.GPU desc[UR4][R12.64], R10 ;  /* 0x0000000a0c0079a6 */ /* 0x0001e2000c12ff04 */
[----:B------:R-:W-:Y:S05]  /*05c0*/  @!P0 BRA `(.L_x_30) ;  /* 0xfffffffc00408947 */ /* 0x000fea000383ffff */
[----:B------:R-:W-:Y:S05]  /*05d0*/  BSYNC B2 ;  /* 0x0000000000027941 */ /* 0x000fea0003800000 */
.L_x_27:
[----:B------:R-:W0:Y:S02]  /*05e0*/  LDC.64 R8, c[0x0][0x380] ;  /* 0x0000e000ff087b82 */ /* 0x000e240000000a00 */
[----:B0-----:R0:W5:Y:S02]  /*05f0*/  LDG.E.64 R10, desc[UR4][R8.64] ;  /* 0x00000004080a7981 */ /* 0x001164000c1e1b00 */
.L_x_26:
[----:B------:R-:W-:Y:S05]  /*0600*/  BSYNC B1 ;  /* 0x0000000000017941 */ /* 0x000fea0003800000 */
.L_x_25:
[----:B------:R-:W-:-:S05]  /*0610*/  IADD3 R3, P0, PT, R2, R3, RZ ;  /* 0x0000000302037210 */ /* 0x000fca0007f1e0ff */
[----:B------:R-:W-:Y:S01]  /*0620*/  IMAD.X R4, RZ, RZ, R4, P0 ;  /* 0x000000ffff047224 */ /* 0x000fe200000e0604 */
[----:B-----5:R-:W-:-:S04]  /*0630*/  ISETP.GE.U32.AND P0, PT, R3, R10, PT ;  /* 0x0000000a0300720c */ /* 0x020fc80003f06070 */
[----:B------:R-:W-:-:S13]  /*0640*/  ISETP.GE.AND.EX P0, PT, R4, R11, PT, P0 ;  /* 0x0000000b0400720c */ /* 0x000fda0003f06300 */
[----:B------:R-:W-:Y:S05]  /*0650*/  @!P0 BRA `(.L_x_31) ;  /* 0xfffffff800cc8947 */ /* 0x000fea000383ffff */
[----:B------:R-:W-:Y:S05]  /*0660*/  BSYNC B0 ;  /* 0x0000000000007941 */ /* 0x000fea0003800000 */
.L_x_24:
[----:B------:R-:W-:Y:S05]  /*0670*/  EXIT ;  /* 0x000000000000794d */ /* 0x000fea0003800000 */
        .weak           $__internal_2_$__cuda_sm20_div_rn_f64_full
        .type           $__internal_2_$__cuda_sm20_div_rn_f64_full,@function
        .size           $__internal_2_$__cuda_sm20_div_rn_f64_full,(.L_x_181 - $__internal_2_$__cuda_sm20_div_rn_f64_full)
$__internal_2_$__cuda_sm20_div_rn_f64_full:
[----:B------:R-:W-:Y:S01]  /*0680*/  IMAD.MOV.U32 R11, RZ, RZ, R13 ;  /* 0x000000ffff0b7224 */ /* 0x000fe200078e000d */
[C---:B------:R-:W-:Y:S01]  /*0690*/  FSETP.GEU.AND P1, PT, |R15|.reuse, 1.469367938527859385e-39, PT ;  /* 0x001000000f00780b */ /* 0x040fe20003f2e200 */
[----:B------:R-:W-:Y:S01]  /*06a0*/  IMAD.MOV.U32 R10, RZ, RZ, R12 ;  /* 0x000000ffff0a7224 */ /* 0x000fe200078e000c */
[----:B------:R-:W-:Y:S01]  /*06b0*/  LOP3.LUT R12, R15, 0x800fffff, RZ, 0xc0, !PT ;  /* 0x800fffff0f0c7812 */ /* 0x000fe200078ec0ff */
[----:B------:R-:W-:Y:S01]  /*06c0*/  IMAD.MOV.U32 R28, RZ, RZ, 0x1ca00000 ;  /* 0x1ca00000ff1c7424 */ /* 0x000fe200078e00ff */
[C---:B------:R-:W-:Y:S01]  /*06d0*/  FSETP.GEU.AND P3, PT, |R11|.reuse, 1.469367938527859385e-39, PT ;  /* 0x001000000b00780b */ /* 0x040fe20003f6e200 */
[----:B------:R-:W-:Y:S01]  /*06e0*/  IMAD.MOV.U32 R18, RZ, RZ, 0x1 ;  /* 0x00000001ff127424 */ /* 0x000fe200078e00ff */
[----:B------:R-:W-:Y:S01]  /*06f0*/  LOP3.LUT R13, R12, 0x3ff00000, RZ, 0xfc, !PT ;  /* 0x3ff000000c0d7812 */ /* 0x000fe200078efcff */
[----:B------:R-:W-:Y:S01]  /*0700*/  IMAD.MOV.U32 R12, RZ, RZ, R14 ;  /* 0x000000ffff0c7224 */ /* 0x000fe200078e000e */
[----:B------:R-:W-:Y:S01]  /*0710*/  LOP3.LUT R27, R11, 0x7ff00000, RZ, 0xc0, !PT ;  /* 0x7ff000000b1b7812 */ /* 0x000fe200078ec0ff */
[----:B------:R-:W-:Y:S01]  /*0720*/  BSSY.RECONVERGENT B4, `(.L_x_32) ;  /* 0x000004f000047945 */ /* 0x000fe20003800200 */
[----:B------:R-:W-:-:S03]  /*0730*/  LOP3.LUT R29, R15, 0x7ff00000, RZ, 0xc0, !PT ;  /* 0x7ff000000f1d7812 */ /* 0x000fc600078ec0ff */
[----:B------:R-:W-:Y:S01]  /*0740*/  @!P1 DMUL R12, R14, 8.98846567431157953865e+307 ;  /* 0x7fe000000e0c9828 */ /* 0x000fe20000000000 */
[----:B------:R-:W-:-:S03]  /*0750*/  ISETP.GE.U32.AND P2, PT, R27, R29, PT ;  /* 0x0000001d1b00720c */ /* 0x000fc60003f46070 */
[----:B------:R-:W-:Y:S01]  /*0760*/  @!P3 LOP3.LUT R16, R15, 0x7ff00000, RZ, 0xc0, !PT ;  /* 0x7ff000000f10b812 */ /* 0x000fe200078ec0ff */
[----:B------:R-:W-:Y:S01]  /*0770*/  @!P3 IMAD.MOV.U32 R20, RZ, RZ, RZ ;  /* 0x000000ffff14b224 */ /* 0x000fe200078e00ff */
[----:B------:R-:W0:Y:S01]  /*0780*/  MUFU.RCP64H R19, R13 ;  /* 0x0000000d00137308 */ /* 0x000e220000001800 */
[C---:B------:R-:W-:Y:S02]  /*0790*/  SEL R17, R28.reuse, 0x63400000, !P2 ;  /* 0x634000001c117807 */ /* 0x040fe40005000000 */
[----:B------:R-:W-:Y:S01]  /*07a0*/  @!P3 ISETP.GE.U32.AND P4, PT, R27, R16, PT ;  /* 0x000000101b00b20c */ /* 0x000fe20003f86070 */
[----:B------:R-:W-:Y:S01]  /*07b0*/  IMAD.MOV.U32 R16, RZ, RZ, R10 ;  /* 0x000000ffff107224 */ /* 0x000fe200078e000a */
[----:B------:R-:W-:Y:S02]  /*07c0*/  LOP3.LUT R17, R17, 0x800fffff, R11, 0xf8, !PT ;  /* 0x800fffff11117812 */ /* 0x000fe400078ef80b */
[----:B------:R-:W-:Y:S02]  /*07d0*/  @!P3 SEL R21, R28, 0x63400000, !P4 ;  /* 0x634000001c15b807 */ /* 0x000fe40006000000 */
[----:B------:R-:W-:-:S02]  /*07e0*/  @!P1 LOP3.LUT R29, R13, 0x7ff00000, RZ, 0xc0, !PT ;  /* 0x7ff000000d1d9812 */ /* 0x000fc400078ec0ff */
[----:B------:R-:W-:-:S04]  /*07f0*/  @!P3 LOP3.LUT R21, R21, 0x80000000, R11, 0xf8, !PT ;  /* 0x800000001515b812 */ /* 0x000fc800078ef80b */
[----:B------:R-:W-:-:S06]  /*0800*/  @!P3 LOP3.LUT R21, R21, 0x100000, RZ, 0xfc, !PT ;  /* 0x001000001515b812 */ /* 0x000fcc00078efcff */
[----:B------:R-:W-:Y:S02]  /*0810*/  @!P3 DFMA R16, R16, 2, -R20 ;  /* 0x400000001010b82b */ /* 0x000fe40000000814 */
[----:B0-----:R-:W-:-:S08]  /*0820*/  DFMA R20, R18, -R12, 1 ;  /* 0x3ff000001214742b */ /* 0x001fd0000000080c */
[----:B------:R-:W-:-:S08]  /*0830*/  DFMA R20, R20, R20, R20 ;  /* 0x000000141414722b */ /* 0x000fd00000000014 */
[----:B------:R-:W-:-:S08]  /*0840*/  DFMA R20, R18, R20, R18 ;  /* 0x000000141214722b */ /* 0x000fd00000000012 */
[----:B------:R-:W-:-:S08]  /*0850*/  DFMA R18, R20, -R12, 1 ;  /* 0x3ff000001412742b */ /* 0x000fd0000000080c */
[----:B------:R-:W-:-:S08]  /*0860*/  DFMA R18, R20, R18, R20 ;  /* 0x000000121412722b */ /* 0x000fd00000000014 */
[----:B------:R-:W-:-:S08]  /*0870*/  DMUL R20, R18, R16 ;  /* 0x0000001012147228 */ /* 0x000fd00000000000 */
[----:B------:R-:W-:-:S08]  /*0880*/  DFMA R22, R20, -R12, R16 ;  /* 0x8000000c1416722b */ /* 0x000fd00000000010 */
[----:B------:R-:W-:Y:S01]  /*0890*/  DFMA R22, R18, R22, R20 ;  /* 0x000000161216722b */ /* 0x000fe20000000014 */
[----:B------:R-:W-:Y:S01]  /*08a0*/  IMAD.MOV.U32 R20, RZ, RZ, R27 ;  /* 0x000000ffff147224 */ /* 0x000fe200078e001b */
[----:B------:R-:W-:-:S05]  /*08b0*/  @!P3 LOP3.LUT R20, R17, 0x7ff00000, RZ, 0xc0, !PT ;  /* 0x7ff000001114b812 */ /* 0x000fca00078ec0ff */
[----:B------:R-:W-:-:S05]  /*08c0*/  VIADD R18, R20, 0xffffffff ;  /* 0xffffffff14127836 */ /* 0x000fca0000000000 */
[----:B------:R-:W-:Y:S01]  /*08d0*/  ISETP.GT.U32.AND P1, PT, R18, 0x7feffffe, PT ;  /* 0x7feffffe1200780c */ /* 0x000fe20003f24070 */
[----:B------:R-:W-:-:S05]  /*08e0*/  VIADD R18, R29, 0xffffffff ;  /* 0xffffffff1d127836 */ /* 0x000fca0000000000 */
[----:B------:R-:W-:-:S13]  /*08f0*/  ISETP.GT.U32.OR P1, PT, R18, 0x7feffffe, P1 ;  /* 0x7feffffe1200780c */ /* 0x000fda0000f24470 */
[----:B------:R-:W-:Y:S05]  /*0900*/  @P1 BRA `(.L_x_33) ;  /* 0x00000000006c1947 */ /* 0x000fea0003800000 */
[----:B------:R-:W-:-:S04]  /*0910*/  LOP3.LUT R18, R15, 0x7ff00000, RZ, 0xc0, !PT ;  /* 0x7ff000000f127812 */ /* 0x000fc800078ec0ff */
[CC--:B------:R-:W-:Y:S02]  /*0920*/  VIADDMNMX R10, R27.reuse, -R18.reuse, 0xb9600000, !PT ;  /* 0xb96000001b0a7446 */ /* 0x0c0fe40007800912 */
[----:B------:R-:W-:Y:S02]  /*0930*/  ISETP.GE.U32.AND P1, PT, R27, R18, PT ;  /* 0x000000121b00720c */ /* 0x000fe40003f26070 */
[----:B------:R-:W-:Y:S02]  /*0940*/  VIMNMX R10, PT, PT, R10, 0x46a00000, PT ;  /* 0x46a000000a0a7848 */ /* 0x000fe40003fe0100 */
[----:B------:R-:W-:-:S05]  /*0950*/  SEL R11, R28, 0x63400000, !P1 ;  /* 0x634000001c0b7807 */ /* 0x000fca0004800000 */
[----:B------:R-:W-:Y:S02]  /*0960*/  IMAD.IADD R20, R10, 0x1, -R11 ;  /* 0x000000010a147824 */ /* 0x000fe400078e0a0b */
[----:B------:R-:W-:Y:S02]  /*0970*/  IMAD.MOV.U32 R10, RZ, RZ, RZ ;  /* 0x000000ffff0a7224 */ /* 0x000fe400078e00ff */
[----:B------:R-:W-:-:S06]  /*0980*/  VIADD R11, R20, 0x7fe00000 ;  /* 0x7fe00000140b7836 */ /* 0x000fcc0000000000 */
[----:B------:R-:W-:-:S10]  /*0990*/  DMUL R18, R22, R10 ;  /* 0x0000000a16127228 */ /* 0x000fd40000000000 */
[----:B------:R-:W-:-:S13]  /*09a0*/  FSETP.GTU.AND P1, PT, |R19|, 1.469367938527859385e-39, PT ;  /* 0x001000001300780b */ /* 0x000fda0003f2c200 */
[----:B------:R-:W-:Y:S05]  /*09b0*/  @P1 BRA `(.L_x_34) ;  /* 0x0000000000941947 */ /* 0x000fea0003800000 */
[----:B------:R-:W-:-:S06]  /*09c0*/  DFMA R12, R22, -R12, R16 ;  /* 0x8000000c160c722b */ /* 0x000fcc0000000010 */
[----:B------:R-:W-:-:S04]  /*09d0*/  IMAD.MOV.U32 R12, RZ, RZ, RZ ;  /* 0x000000ffff0c7224 */ /* 0x000fc800078e00ff */
[C---:B------:R-:W-:Y:S02]  /*09e0*/  FSETP.NEU.AND P1, PT, R13.reuse, RZ, PT ;  /* 0x000000ff0d00720b */ /* 0x040fe40003f2d000 */
[----:B------:R-:W-:-:S04]  /*09f0*/  LOP3.LUT R15, R13, 0x80000000, R15, 0x48, !PT ;  /* 0x800000000d0f7812 */ /* 0x000fc800078e480f */
[----:B------:R-:W-:-:S07]  /*0a00*/  LOP3.LUT R13, R15, R11, RZ, 0xfc, !PT ;  /* 0x0000000b0f0d7212 */ /* 0x000fce00078efcff */
[----:B------:R-:W-:Y:S05]  /*0a10*/  @!P1 BRA `(.L_x_34) ;  /* 0x00000000007c9947 */ /* 0x000fea0003800000 */
[----:B------:R-:W-:Y:S01]  /*0a20*/  IMAD.MOV R11, RZ, RZ, -R20 ;  /* 0x000000ffff0b7224 */ /* 0x000fe200078e0a14 */
[----:B------:R-:W-:Y:S01]  /*0a30*/  DMUL.RP R12, R22, R12 ;  /* 0x0000000c160c7228 */ /* 0x000fe20000008000 */
[----:B------:R-:W-:-:S06]  /*0a40*/  IMAD.MOV.U32 R10, RZ, RZ, RZ ;  /* 0x000000ffff0a7224 */ /* 0x000fcc00078e00ff */
[----:B------:R-:W-:-:S03]  /*0a50*/  DFMA R10, R18, -R10, R22 ;  /* 0x8000000a120a722b */ /* 0x000fc60000000016 */
[----:B------:R-:W-:-:S03]  /*0a60*/  LOP3.LUT R15, R13, R15, RZ, 0x3c, !PT ;  /* 0x0000000f0d0f7212 */ /* 0x000fc600078e3cff */
[----:B------:R-:W-:-:S04]  /*0a70*/  IADD3 R10, PT, PT, -R20, -0x43300000, RZ ;  /* 0xbcd00000140a7810 */ /* 0x000fc80007ffe1ff */
[----:B------:R-:W-:-:S04]  /*0a80*/  FSETP.NEU.AND P1, PT, |R11|, R10, PT ;  /* 0x0000000a0b00720b */ /* 0x000fc80003f2d200 */
[----:B------:R-:W-:Y:S02]  /*0a90*/  FSEL R18, R12, R18, !P1 ;  /* 0x000000120c127208 */ /* 0x000fe40004800000 */
[----:B------:R-:W-:Y:S01]  /*0aa0*/  FSEL R19, R15, R19, !P1 ;  /* 0x000000130f137208 */ /* 0x000fe20004800000 */
[----:B------:R-:W-:Y:S06]  /*0ab0*/  BRA `(.L_x_34) ;  /* 0x0000000000547947 */ /* 0x000fec0003800000 */
.L_x_33:
        /* <DEDUP_REMOVED lines=16> */
.L_x_36:
[----:B------:R-:W-:Y:S01]  /*0bc0*/  LOP3.LUT R19, R15, 0x80000, RZ, 0xfc, !PT ;  /* 0x000800000f137812 */ /* 0x000fe200078efcff */
[----:B------:R-:W-:Y:S01]  /*0bd0*/  IMAD.MOV.U32 R18, RZ, RZ, R14 ;  /* 0x000000ffff127224 */ /* 0x000fe200078e000e */
[----:B------:R-:W-:Y:S06]  /*0be0*/  BRA `(.L_x_34) ;  /* 0x0000000000087947 */ /* 0x000fec0003800000 */
.L_x_35:
[----:B------:R-:W-:Y:S01]  /*0bf0*/  LOP3.LUT R19, R11, 0x80000, RZ, 0xfc, !PT ;  /* 0x000800000b137812 */ /* 0x000fe200078efcff */
[----:B------:R-:W-:-:S07]  /*0c00*/  IMAD.MOV.U32 R18, RZ, RZ, R10 ;  /* 0x000000ffff127224 */ /* 0x000fce00078e000a */
.L_x_34:
[----:B------:R-:W-:Y:S05]  /*0c10*/  BSYNC.RECONVERGENT B4 ;  /* 0x0000000000047941 */ /* 0x000fea0003800200 */
.L_x_32:
[----:B------:R-:W-:Y:S02]  /*0c20*/  IMAD.MOV.U32 R10, RZ, RZ, R0 ;  /* 0x000000ffff0a7224 */ /* 0x000fe400078e0000 */
[----:B------:R-:W-:-:S04]  /*0c30*/  IMAD.MOV.U32 R11, RZ, RZ, 0x0 ;  /* 0x00000000ff0b7424 */ /* 0x000fc800078e00ff */
[----:B------:R-:W-:Y:S05]  /*0c40*/  RET.REL.NODEC R10 `(_Z11kernel4testPxS_S_S_S_PdS0_S_S_) ;  /* 0xfffffff00aec7950 */ /* 0x000fea0003c3ffff */
.L_x_37:
        /* <DEDUP_REMOVED lines=11> */
.L_x_181:


//--------------------- .text._Z12kernel3test1PxS_S_S_S_PdS0_S_ --------------------------
	.section	.text._Z12kernel3test1PxS_S_S_S_PdS0_S_,"ax",@progbits
	.align	128
        .global         _Z12kernel3test1PxS_S_S_S_PdS0_S_
        .type           _Z12kernel3test1PxS_S_S_S_PdS0_S_,@function
        .size           _Z12kernel3test1PxS_S_S_S_PdS0_S_,(.L_x_183 - _Z12kernel3test1PxS_S_S_S_PdS0_S_)
        .other          _Z12kernel3test1PxS_S_S_S_PdS0_S_,@"STO_CUDA_ENTRY STV_DEFAULT"
_Z12kernel3test1PxS_S_S_S_PdS0_S_:
.text._Z12kernel3test1PxS_S_S_S_PdS0_S_:
        /* <DEDUP_REMOVED lines=13> */
[----:B------:R-:W2:Y:S01]  /*00d0*/  LDG.E.64 R4, desc[UR14][R4.64] ;  /* 0x0000000e04047981 */ /* 0x000ea2000c1e1b00 */
[----:B------:R-:W0:Y:S01]  /*00e0*/  LDCU UR4, c[0x0][0x364] ;  /* 0x00006c80ff0477ac */ /* 0x000e220008000800 */
[----:B------:R-:W1:Y:S01]  /*00f0*/  S2UR UR5, SR_CTAID.Y ;  /* 0x00000000000579c3 */ /* 0x000e620000002600 */
[----:B------:R-:W1:Y:S07]  /*0100*/  S2R R26, SR_TID.Y ;  /* 0x00000000001a7919 */ /* 0x000e6e0000002200 */
[----:B------:R-:W1:Y:S02]  /*0110*/  LDC R3, c[0x0][0x364] ;  /* 0x0000d900ff037b82 */ /* 0x000e640000000800 */
[----:B-1----:R-:W-:Y:S01]  /*0120*/  IMAD R26, R3, UR5, R26 ;  /* 0x00000005031a7c24 */ /* 0x002fe2000f8e021a */
[----:B------:R-:W0:Y:S02]  /*0130*/  LDCU UR5, c[0x0][0x374] ;  /* 0x00006e80ff0577ac */ /* 0x000e240008000800 */
[----:B0-----:R-:W-:Y:S01]  /*0140*/  UIMAD UR4, UR4, UR5, URZ ;  /* 0x00000005040472a4 */ /* 0x001fe2000f8e02ff */
        /* <DEDUP_REMOVED lines=50> */
.L_x_39:
[----:B------:R-:W-:-:S07]  /*0470*/  MOV R2, 0x490 ;  /* 0x0000049000027802 */ /* 0x000fce0000000f00 */
[----:B------:R-:W-:Y:S05]  /*0480*/  CALL.REL.NOINC `($__internal_4_$__cuda_sm20_div_u64) ;  /* 0x0000001400147944 */ /* 0x000fea0003c00000 */
[----:B------:R-:W-:Y:S02]  /*0490*/  IMAD.MOV.U32 R4, RZ, RZ, R0 ;  /* 0x000000ffff047224 */ /* 0x000fe400078e0000 */
[----:B------:R-:W-:-:S07]  /*04a0*/  IMAD.MOV.U32 R5, RZ, RZ, R7 ;  /* 0x000000ffff057224 */ /* 0x000fce00078e0007 */
.L_x_40:
[----:B------:R-:W-:Y:S05]  /*04b0*/  BSYNC.RECONVERGENT B0 ;  /* 0x0000000000007941 */ /* 0x000fea0003800200 */
.L_x_38:
        /* <DEDUP_REMOVED lines=15> */
.L_x_45:
        /* <DEDUP_REMOVED lines=36> */
[----:B---3--:R-:W-:Y:S05]  /*07f0*/  CALL.REL.NOINC `($__internal_3_$__cuda_sm20_div_rn_f64_full) ;  /* 0x0000000800d07944 */ /* 0x008fea0003c00000 */
[----:B------:R-:W-:Y:S02]  /*0800*/  IMAD.MOV.U32 R4, RZ, RZ, R20 ;  /* 0x000000ffff047224 */ /* 0x000fe400078e0014 */
[----:B------:R-:W-:-:S07]  /*0810*/  IMAD.MOV.U32 R5, RZ, RZ, R21 ;  /* 0x000000ffff057224 */ /* 0x000fce00078e0015 */
.L_x_44:
[----:B---3--:R-:W-:Y:S05]  /*0820*/  BSYNC.RECONVERGENT B1 ;  /* 0x0000000000017941 */ /* 0x008fea0003800200 */
.L_x_43:
[----:B------:R-:W-:Y:S02]  /*0830*/  IMAD.U32 R10, RZ, RZ, UR6 ;  /* 0x00000006ff0a7e24 */ /* 0x000fe4000f8e00ff */
[----:B------:R-:W-:Y:S01]  /*0840*/  IMAD.U32 R11, RZ, RZ, UR7 ;  /* 0x00000007ff0b7e24 */ /* 0x000fe2000f8e00ff */
[----:B------:R-:W-:-:S04]  /*0850*/  IADD3 R26, P1, PT, R26, UR4, RZ ;  /* 0x000000041a1a7c10 */ /* 0x000fc8000ff3e0ff */
[----:B------:R0:W-:Y:S01]  /*0860*/  REDG.E.ADD.F64.RN.STRONG.GPU desc[UR14][R10.64], R4 ;  /* 0x000000040a0079a6 */ /* 0x0001e2000c12ff0e */
[----:B------:R-:W-:Y:S01]  /*0870*/  IMAD.X R3, RZ, RZ, R3, P1 ;  /* 0x000000ffff037224 */ /* 0x000fe200008e0603 */
[----:B------:R-:W-:Y:S07]  /*0880*/  @P0 BRA `(.L_x_45) ;  /* 0xfffffffc00480947 */ /* 0x000fee000383ffff */
.L_x_42:
[----:B--23--:R-:W-:Y:S05]  /*0890*/  BSYNC B0 ;  /* 0x0000000000007941 */ /* 0x00cfea0003800000 */
.L_x_41:
[----:B------:R-:W-:-:S04]  /*08a0*/  ISETP.GE.U32.AND P0, PT, R25, 0x3, PT ;  /* 0x000000031900780c */ /* 0x000fc80003f06070 */
[----:B------:R-:W-:-:S13]  /*08b0*/  ISETP.GE.U32.AND.EX P0, PT, R24, RZ, PT, P0 ;  /* 0x000000ff1800720c */ /* 0x000fda0003f06100 */
[----:B------:R-:W-:Y:S05]  /*08c0*/  @!P0 EXIT ;  /* 0x000000000000894d */ /* 0x000fea0003800000 */
[----:B------:R-:W-:Y:S01]  /*08d0*/  BSSY B0, `(.L_x_46) ;  /* 0x00000a5000007945 */ /* 0x000fe20003800000 */
.L_x_55:
        /* <DEDUP_REMOVED lines=32> */
[----:B------:R-:W-:Y:S05]  /*0ae0*/  CALL.REL.NOINC `($__internal_3_$__cuda_sm20_div_rn_f64_full) ;  /* 0x0000000800147944 */ /* 0x000fea0003c00000 */
[----:B------:R-:W-:Y:S02]  /*0af0*/  IMAD.MOV.U32 R4, RZ, RZ, R20 ;  /* 0x000000ffff047224 */ /* 0x000fe400078e0014 */
[----:B------:R-:W-:-:S07]  /*0b00*/  IMAD.MOV.U32 R5, RZ, RZ, R21 ;  /* 0x000000ffff057224 */ /* 0x000fce00078e0015 */
.L_x_48:
[----:B------:R-:W-:Y:S05]  /*0b10*/  BSYNC.RECONVERGENT B1 ;  /* 0x0000000000017941 */ /* 0x000fea0003800200 */
.L_x_47:
        /* <DEDUP_REMOVED lines=39> */
.L_x_50:
[----:B------:R-:W-:Y:S05]  /*0d90*/  BSYNC.RECONVERGENT B1 ;  /* 0x0000000000017941 */ /* 0x000fea0003800200 */
.L_x_49:
        /* <DEDUP_REMOVED lines=39> */
.L_x_52:
[----:B------:R-:W-:Y:S05]  /*1010*/  BSYNC.RECONVERGENT B1 ;  /* 0x0000000000017941 */ /* 0x000fea0003800200 */
.L_x_51:
        /* <DEDUP_REMOVED lines=39> */
.L_x_54:
[----:B------:R-:W-:Y:S05]  /*1290*/  BSYNC.RECONVERGENT B1 ;  /* 0x0000000000017941 */ /* 0x000fea0003800200 */
.L_x_53:
        /* <DEDUP_REMOVED lines=9> */
.L_x_46:
[----:B------:R-:W-:Y:S05]  /*1330*/  EXIT ;  /* 0x000000000000794d */ /* 0x000fea0003800000 */
        .weak           $__internal_3_$__cuda_sm20_div_rn_f64_full
        .type           $__internal_3_$__cuda_sm20_div_rn_f64_full,@function
        .size           $__internal_3_$__cuda_sm20_div_rn_f64_full,($__internal_4_$__cuda_sm20_div_u64 - $__internal_3_$__cuda_sm20_div_rn_f64_full)
$__internal_3_$__cuda_sm20_div_rn_f64_full:
        /* <DEDUP_REMOVED lines=66> */
.L_x_57:
        /* <DEDUP_REMOVED lines=16> */
.L_x_60:
[----:B------:R-:W-:Y:S01]  /*1860*/  LOP3.LUT R21, R13, 0x80000, RZ, 0xfc, !PT ;  /* 0x000800000d157812 */ /* 0x000fe200078efcff */
[----:B------:R-:W-:Y:S01]  /*1870*/  IMAD.MOV.U32 R20, RZ, RZ, R12 ;  /* 0x000000ffff147224 */ /* 0x000fe200078e000c */
[----:B------:R-:W-:Y:S06]  /*1880*/  BRA `(.L_x_58) ;  /* 0x0000000000087947 */ /* 0x000fec0003800000 */
.L_x_59:
[----:B------:R-:W-:Y:S01]  /*1890*/  LOP3.LUT R21, R15, 0x80000, RZ, 0xfc, !PT ;  /* 0x000800000f157812 */ /* 0x000fe200078efcff */
[----:B------:R-:W-:-:S07]  /*18a0*/  IMAD.MOV.U32 R20, RZ, RZ, R14 ;  /* 0x000000ffff147224 */ /* 0x000fce00078e000e */
.L_x_58:
[----:B------:R-:W-:Y:S05]  /*18b0*/  BSYNC.RECONVERGENT B2 ;  /* 0x0000000000027941 */ /* 0x000fea0003800200 */
.L_x_56:
[----:B------:R-:W-:-:S04]  /*18c0*/  IMAD.MOV.U32 R5, RZ, RZ, 0x0 ;  /* 0x00000000ff057424 */ /* 0x000fc800078e00ff */
[----:B------:R-:W-:Y:S05]  /*18d0*/  RET.REL.NODEC R4 `(_Z12kernel3test1PxS_S_S_S_PdS0_S_) ;  /* 0xffffffe404c87950 */ /* 0x000fea0003c3ffff */
        .weak           $__internal_4_$__cuda_sm20_div_u64
        .type           $__internal_4_$__cuda_sm20_div_u64,@function
        .size           $__internal_4_$__cuda_sm20_div_u64,(.L_x_183 - $__internal_4_$__cuda_sm20_div_u64)
$__internal_4_$__cuda_sm20_div_u64:
        /* <DEDUP_REMOVED lines=65> */
[----:B------:R-:W-:Y:S06]  /*1cf0*/  RET.REL.NODEC R4 `(_Z12kernel3test1PxS_S_S_S_PdS0_S_) ;  /* 0xffffffe004c07950 */ /* 0x000fec0003c3ffff */
.L_x_61:
        /* <DEDUP_REMOVED lines=16> */
.L_x_183:


//--------------------- .text._Z11kernel3testPxS_S_S_S_PdS0_S_ --------------------------
	.section	.text._Z11kernel3testPxS_S_S_S_PdS0_S_,"ax",@progbits
	.align	128
        .global         _Z11kernel3testPxS_S_S_S_PdS0_S_
        .type           _Z11kernel3testPxS_S_S_S_PdS0_S_,@function
        .size           _Z11kernel3testPxS_S_S_S_PdS0_S_,(.L_x_184 - _Z11kernel3testPxS_S_S_S_PdS0_S_)
        .other          _Z11kernel3testPxS_S_S_S_PdS0_S_,@"STO_CUDA_ENTRY STV_DEFAULT"
_Z11kernel3testPxS_S_S_S_PdS0_S_:
.text._Z11kernel3testPxS_S_S_S_PdS0_S_:
        /* <DEDUP_REMOVED lines=25> */
.L_x_69:
[----:B0-----:R-:W0:Y:S02]  /*0190*/  LDCU.64 UR6, c[0x0][0x388] ;  /* 0x00007100ff0677ac */ /* 0x001e240008000a00 */
[----:B0-----:R-:W-:-:S04]  /*01a0*/  LEA R8, P0, R3, UR6, 0x3 ;  /* 0x0000000603087c11 */ /* 0x001fc8000f8018ff */
[----:B------:R-:W-:-:S06]  /*01b0*/  LEA.HI.X R9, R3, UR7, R4, 0x3, P0 ;  /* 0x0000000703097c11 */ /* 0x000fcc00080f1c04 */
[----:B------:R-:W2:Y:S01]  /*01c0*/  LDG.E.64 R8, desc[UR4][R8.64] ;  /* 0x0000000408087981 */ /* 0x000ea2000c1e1b00 */
[----:B------:R-:W-:Y:S01]  /*01d0*/  BSSY B1, `(.L_x_63) ;  /* 0x000003a000017945 */ /* 0x000fe20003800000 */
[----:B--2---:R-:W-:-:S04]  /*01e0*/  ISETP.GT.U32.AND P0, PT, R8, R5, PT ;  /* 0x000000050800720c */ /* 0x004fc80003f04070 */
[----:B------:R-:W-:-:S13]  /*01f0*/  ISETP.GT.AND.EX P0, PT, R9, RZ, PT, P0 ;  /* 0x000000ff0900720c */ /* 0x000fda0003f04300 */
[----:B------:R-:W-:Y:S05]  /*0200*/  @!P0 BRA `(.L_x_64) ;  /* 0x0000000000d88947 */ /* 0x000fea0003800000 */
[----:B------:R-:W-:Y:S01]  /*0210*/  BSSY B2, `(.L_x_65) ;  /* 0x0000033000027945 */ /* 0x000fe20003800000 */
[----:B------:R-:W-:Y:S02]  /*0220*/  IMAD.MOV.U32 R7, RZ, RZ, R5 ;  /* 0x000000ffff077224 */ /* 0x000fe400078e0005 */
[----:B------:R-:W-:-:S07]  /*0230*/  IMAD.MOV.U32 R25, RZ, RZ, RZ ;  /* 0x000000ffff197224 */ /* 0x000fce00078e00ff */
.L_x_68:
        /* <DEDUP_REMOVED lines=40> */
[----:B------:R-:W-:Y:S05]  /*04c0*/  CALL.REL.NOINC `($__internal_5_$__cuda_sm20_div_rn_f64_full) ;  /* 0x0000000000487944 */ /* 0x000fea0003c00000 */
[----:B------:R-:W-:Y:S02]  /*04d0*/  IMAD.MOV.U32 R10, RZ, RZ, R18 ;  /* 0x000000ffff0a7224 */ /* 0x000fe400078e0012 */
[----:B------:R-:W-:-:S07]  /*04e0*/  IMAD.MOV.U32 R11, RZ, RZ, R19 ;  /* 0x000000ffff0b7224 */ /* 0x000fce00078e0013 */
.L_x_67:
[----:B------:R-:W-:Y:S05]  /*04f0*/  BSYNC.RECONVERGENT B3 ;  /* 0x0000000000037941 */ /* 0x000fea0003800200 */
.L_x_66:
[----:B------:R-:W-:-:S04]  /*0500*/  IADD3 R12, P1, PT, R24, UR16, RZ ;  /* 0x00000010180c7c10 */ /* 0x000fc8000ff3e0ff */
[----:B------:R-:W-:-:S05]  /*0510*/  IADD3.X R13, PT, PT, R26, UR17, RZ, P1, !PT ;  /* 0x000000111a0d7c10 */ /* 0x000fca0008ffe4ff */
[----:B------:R0:W-:Y:S01]  /*0520*/  REDG.E.ADD.F64.RN.STRONG.GPU desc[UR4][R12.64], R10 ;  /* 0x0000000a0c0079a6 */ /* 0x0001e2000c12ff04 */
[----:B------:R-:W-:Y:S05]  /*0530*/  @!P0 BRA `(.L_x_68) ;  /* 0xfffffffc00408947 */ /* 0x000fea000383ffff */
[----:B------:R-:W-:Y:S05]  /*0540*/  BSYNC B2 ;  /* 0x0000000000027941 */ /* 0x000fea0003800000 */
.L_x_65:
[----:B------:R-:W0:Y:S02]  /*0550*/  LDC.64 R8, c[0x0][0x380] ;  /* 0x0000e000ff087b82 */ /* 0x000e240000000a00 */
[----:B0-----:R0:W5:Y:S02]  /*0560*/  LDG.E.64 R10, desc[UR4][R8.64] ;  /* 0x00000004080a7981 */ /* 0x001164000c1e1b00 */
.L_x_64:
[----:B------:R-:W-:Y:S05]  /*0570*/  BSYNC B1 ;  /* 0x0000000000017941 */ /* 0x000fea0003800000 */
.L_x_63:
[----:B------:R-:W-:-:S05]  /*0580*/  IADD3 R3, P0, PT, R2, R3, RZ ;  /* 0x0000000302037210 */ /* 0x000fca0007f1e0ff */
[----:B------:R-:W-:Y:S01]  /*0590*/  IMAD.X R4, RZ, RZ, R4, P0 ;  /* 0x000000ffff047224 */ /* 0x000fe200000e0604 */
[----:B-----5:R-:W-:-:S04]  /*05a0*/  ISETP.GE.U32.AND P0, PT, R3, R10, PT ;  /* 0x0000000a0300720c */ /* 0x020fc80003f06070 */
[----:B------:R-:W-:-:S13]  /*05b0*/  ISETP.GE.AND.EX P0, PT, R4, R11, PT, P0 ;  /* 0x0000000b0400720c */ /* 0x000fda0003f06300 */
[----:B------:R-:W-:Y:S05]  /*05c0*/  @!P0 BRA `(.L_x_69) ;  /* 0xfffffff800f08947 */ /* 0x000fea000383ffff */
[----:B------:R-:W-:Y:S05]  /*05d0*/  BSYNC B0 ;  /* 0x0000000000007941 */ /* 0x000fea0003800000 */
.L_x_62:
[----:B------:R-:W-:Y:S05]  /*05e0*/  EXIT ;  /* 0x000000000000794d */ /* 0x000fea0003800000 */
        .weak           $__internal_5_$__cuda_sm20_div_rn_f64_full
        .type           $__internal_5_$__cuda_sm20_div_rn_f64_full,@function
        .size           $__internal_5_$__cuda_sm20_div_rn_f64_full,(.L_x_184 - $__internal_5_$__cuda_sm20_div_rn_f64_full)
$__internal_5_$__cuda_sm20_div_rn_f64_full:
        /* <DEDUP_REMOVED lines=68> */
.L_x_71:
        /* <DEDUP_REMOVED lines=16> */
.L_x_74:
[----:B------:R-:W-:Y:S01]  /*0b30*/  LOP3.LUT R19, R15, 0x80000, RZ, 0xfc, !PT ;  /* 0x000800000f137812 */ /* 0x000fe200078efcff */
[----:B------:R-:W-:Y:S01]  /*0b40*/  IMAD.MOV.U32 R18, RZ, RZ, R14 ;  /* 0x000000ffff127224 */ /* 0x000fe200078e000e */
[----:B------:R-:W-:Y:S06]  /*0b50*/  BRA `(.L_x_72) ;  /* 0x0000000000087947 */ /* 0x000fec0003800000 */
.L_x_73:
[----:B------:R-:W-:Y:S01]  /*0b60*/  LOP3.LUT R19, R11, 0x80000, RZ, 0xfc, !PT ;  /* 0x000800000b137812 */ /* 0x000fe200078efcff */
[----:B------:R-:W-:-:S07]  /*0b70*/  IMAD.MOV.U32 R18, RZ, RZ, R10 ;  /* 0x000000ffff127224 */ /* 0x000fce00078e000a */
.L_x_72:
[----:B------:R-:W-:Y:S05]  /*0b80*/  BSYNC.RECONVERGENT B4 ;  /* 0x0000000000047941 */ /* 0x000fea0003800200 */
.L_x_70:
[----:B------:R-:W-:Y:S02]  /*0b90*/  IMAD.MOV.U32 R10, RZ, RZ, R0 ;  /* 0x000000ffff0a7224 */ /* 0x000fe400078e0000 */
[----:B------:R-:W-:-:S04]  /*0ba0*/  IMAD.MOV.U32 R11, RZ, RZ, 0x0 ;  /* 0x00000000ff0b7424 */ /* 0x000fc800078e00ff */
[----:B------:R-:W-:Y:S05]  /*0bb0*/  RET.REL.NODEC R10 `(_Z11kernel3testPxS_S_S_S_PdS0_S_) ;  /* 0xfffffff40a107950 */ /* 0x000fea0003c3ffff */
.L_x_75:
        /* <DEDUP_REMOVED lines=12> */
.L_x_184:


//--------------------- .text._Z12kernel2test1PxS_S_S_S_PdS0_S_S_S_ --------------------------
	.section	.text._Z12kernel2test1PxS_S_S_S_PdS0_S_S_S_,"ax",@progbits
	.align	128
        .global         _Z12kernel2test1PxS_S_S_S_PdS0_S_S_S_
        .type           _Z12kernel2test1PxS_S_S_S_PdS0_S_S_S_,@function
        .size           _Z12kernel2test1PxS_S_S_S_PdS0_S_S_S_,(.L_x_186 - _Z12kernel2test1PxS_S_S_S_PdS0_S_S_S_)
        .other          _Z12kernel2test1PxS_S_S_S_PdS0_S_S_S_,@"STO_CUDA_ENTRY STV_DEFAULT"
_Z12kernel2test1PxS_S_S_S_PdS0_S_S_S_:
.text._Z12kernel2test1PxS_S_S_S_PdS0_S_S_S_:
        /* <DEDUP_REMOVED lines=80> */
.L_x_77:
[----:B------:R-:W-:-:S07]  /*0500*/  MOV R2, 0x520 ;  /* 0x0000052000027802 */ /* 0x000fce0000000f00 */
[----:B------:R-:W-:Y:S05]  /*0510*/  CALL.REL.NOINC `($__internal_7_$__cuda_sm20_div_u64) ;  /* 0x0000001400587944 */ /* 0x000fea0003c00000 */
[----:B------:R-:W-:Y:S02]  /*0520*/  IMAD.MOV.U32 R4, RZ, RZ, R0 ;  /* 0x000000ffff047224 */ /* 0x000fe400078e0000 */
[----:B------:R-:W-:-:S07]  /*0530*/  IMAD.MOV.U32 R5, RZ, RZ, R7 ;  /* 0x000000ffff057224 */ /* 0x000fce00078e0007 */
.L_x_78:
[----:B------:R-:W-:Y:S05]  /*0540*/  BSYNC.RECONVERGENT B0 ;  /* 0x0000000000007941 */ /* 0x000fea0003800200 */
.L_x_76:
[----:B------:R-:W-:Y:S01]  /*0550*/  IADD3 R25, P1, PT, R4, R25, RZ ;  /* 0x0000001904197210 */ /* 0x000fe20007f3e0ff */
[----:B------:R-:W0:Y:S01]  /*0560*/  LDCU.64 UR8, c[0x0][0x398] ;  /* 0x00007300ff0877ac */ /* 0x000e220008000a00 */
[----:B------:R-:W-:Y:S02]  /*0570*/  BSSY B0, `(.L_x_79) ;  /* 0x0000040000007945 */ /* 0x000fe40003800000 */
[----:B------:R-:W-:Y:S01]  /*0580*/  LOP3.LUT R0, R25, 0x3, RZ, 0xc0, !PT ;  /* 0x0000000319007812 */ /* 0x000fe200078ec0ff */
[----:B------:R-:W1:Y:S01]  /*0590*/  LDCU.64 UR20, c[0x0][0x398] ;  /* 0x00007300ff1477ac */ /* 0x000e620008000a00 */
[----:B------:R-:W-:Y:S02]  /*05a0*/  IMAD.X R24, RZ, RZ, R5, P1 ;  /* 0x000000ffff187224 */ /* 0x000fe400008e0605 */
[----:B------:R-:W-:Y:S01]  /*05b0*/  ISETP.NE.U32.AND P0, PT, R0, 0x3, PT ;  /* 0x000000030000780c */ /* 0x000fe20003f05070 */
[----:B------:R-:W2:Y:S03]  /*05c0*/  LDCU.64 UR10, c[0x0][0x3c0] ;  /* 0x00007800ff0a77ac */ /* 0x000ea60008000a00 */
[----:B------:R-:W-:Y:S01]  /*05d0*/  ISETP.NE.AND.EX P0, PT, RZ, RZ, PT, P0 ;  /* 0x000000ffff00720c */ /* 0x000fe20003f05300 */
[----:B------:R-:W3:Y:S01]  /*05e0*/  LDCU.64 UR22, c[0x0][0x3c0] ;  /* 0x00007800ff1677ac */ /* 0x000ee20008000a00 */
[----:B------:R-:W4:Y:S01]  /*05f0*/  LDCU.128 UR16, c[0x0][0x3b0] ;  /* 0x00007600ff1077ac */ /* 0x000f220008000c00 */
[----:B------:R-:W0:Y:S10]  /*0600*/  LDCU.128 UR24, c[0x0][0x3b0] ;  /* 0x00007600ff1877ac */ /* 0x000e340008000c00 */
[----:B-1----:R-:W-:Y:S05]  /*0610*/  @!P0 BRA `(.L_x_80) ;  /* 0x0000000000d48947 */ /* 0x002fea0003800000 */
[----:B------:R-:W-:-:S05]  /*0620*/  VIADD R7, R25, 0x1 ;  /* 0x0000000119077836 */ /* 0x000fca0000000000 */
[----:B------:R-:W-:-:S04]  /*0630*/  LOP3.LUT R7, R7, 0x3, RZ, 0xc0, !PT ;  /* 0x0000000307077812 */ /* 0x000fc800078ec0ff */
[----:B------:R-:W-:-:S05]  /*0640*/  IADD3 R7, P0, PT, RZ, -R7, RZ ;  /* 0x80000007ff077210 */ /* 0x000fca0007f1e0ff */
[----:B------:R-:W-:-:S08]  /*0650*/  IMAD.X R6, RZ, RZ, -0x1, P0 ;  /* 0xffffffffff067424 */ /* 0x000fd000000e06ff */
.L_x_83:
[----:B-1----:R-:W5:Y:S02]  /*0660*/  LDG.E.64 R4, desc[UR14][R8.64] ;  /* 0x0000000e08047981 */ /* 0x002f64000c1e1b00 */
[----:B-----5:R-:W-:-:S05]  /*0670*/  IADD3 R0, P0, PT, R4, R26, RZ ;  /* 0x0000001a04007210 */ /* 0x020fca0007f1e0ff */
[----:B------:R-:W-:Y:S01]  /*0680*/  IMAD.X R5, R5, 0x1, R3, P0 ;  /* 0x0000000105057824 */ /* 0x000fe200000e0603 */
[----:B0-----:R-:W-:-:S04]  /*0690*/  LEA R10, P0, R0, UR8, 0x3 ;  /* 0x00000008000a7c11 */ /* 0x001fc8000f8018ff */
[----:B------:R-:W-:-:S05]  /*06a0*/  LEA.HI.X R11, R0, UR9, R5, 0x3, P0 ;  /* 0x00000009000b7c11 */ /* 0x000fca00080f1c05 */
[----:B------:R-:W5:Y:S02]  /*06b0*/  LDG.E.64 R4, desc[UR14][R10.64] ;  /* 0x0000000e0a047981 */ /* 0x000f64000c1e1b00 */
[C---:B-----5:R-:W-:Y:S01]  /*06c0*/  IMAD.SHL.U32 R18, R4.reuse, 0x8, RZ ;  /* 0x0000000804127824 */ /* 0x060fe200078e00ff */
[----:B------:R-:W-:-:S04]  /*06d0*/  SHF.L.U64.HI R0, R4, 0x3, R5 ;  /* 0x0000000304007819 */ /* 0x000fc80000010205 */
[----:B--2---:R-:W-:-:S04]  /*06e0*/  IADD3 R16, P0, PT, R18, UR10, RZ ;  /* 0x0000000a12107c10 */ /* 0x004fc8000ff1e0ff */
[----:B------:R-:W-:-:S05]  /*06f0*/  IADD3.X R17, PT, PT, R0, UR11, RZ, P0, !PT ;  /* 0x0000000b00117c10 */ /* 0x000fca00087fe4ff */
[----:B------:R-:W2:Y:S01]  /*0700*/  LDG.E.64 R4, desc[UR14][R16.64] ;  /* 0x0000000e10047981 */ /* 0x000ea2000c1e1b00 */
[----:B----4-:R-:W-:-:S04]  /*0710*/  IADD3 R18, P0, PT, R18, UR18, RZ ;  /* 0x0000001212127c10 */ /* 0x010fc8000ff1e0ff */
[----:B------:R-:W-:-:S05]  /*0720*/  IADD3.X R19, PT, PT, R0, UR19, RZ, P0, !PT ;  /* 0x0000001300137c10 */ /* 0x000fca00087fe4ff */
[----:B------:R-:W4:Y:S01]  /*0730*/  LDG.E.64 R12, desc[UR14][R18.64] ;  /* 0x0000000e120c7981 */ /* 0x000f22000c1e1b00 */
[----:B--2---:R-:W-:-:S04]  /*0740*/  LEA R14, P0, R4, UR16, 0x3 ;  /* 0x00000010040e7c11 */ /* 0x004fc8000f8018ff */
[----:B------:R-:W-:-:S06]  /*0750*/  LEA.HI.X R15, R4, UR17, R5, 0x3, P0 ;  /* 0x00000011040f7c11 */ /* 0x000fcc00080f1c05 */
[----:B------:R-:W2:Y:S01]  /*0760*/  LDG.E.64 R14, desc[UR14][R14.64] ;  /* 0x0000000e0e0e7981 */ /* 0x000ea2000c1e1b00 */
[----:B----4-:R-:W0:Y:S01]  /*0770*/  I2F.F64.S64 R12, R12 ;  /* 0x0000000c000c7312 */ /* 0x010e220000301c00 */
[----:B------:R-:W-:Y:S01]  /*0780*/  IMAD.MOV.U32 R4, RZ, RZ, 0x1 ;  /* 0x00000001ff047424 */ /* 0x000fe200078e00ff */
[----:B------:R-:W-:Y:S01]  /*0790*/  IADD3 R7, P0, PT, R7, 0x1, RZ ;  /* 0x0000000107077810 */ /* 0x000fe20007f1e0ff */
[----:B------:R-:W-:Y:S05]  /*07a0*/  YIELD ;  /* 0x0000000000007946 */ /* 0x000fea0003800000 */
[----:B------:R-:W-:Y:S01]  /*07b0*/  IMAD.X R6, RZ, RZ, R6, P0 ;  /* 0x000000ffff067224 */ /* 0x000fe200000e0606 */
[----:B------:R-:W-:Y:S01]  /*07c0*/  ISETP.NE.U32.AND P0, PT, R7, RZ, PT ;  /* 0x000000ff0700720c */ /* 0x000fe20003f05070 */
[----:B------:R-:W-:Y:S03]  /*07d0*/  BSSY.RECONVERGENT B1, `(.L_x_81) ;  /* 0x0000013000017945 */ /* 0x000fe60003800200 */
[----:B------:R-:W-:Y:S01]  /*07e0*/  ISETP.NE.AND.EX P0, PT, R6, RZ, PT, P0 ;  /* 0x000000ff0600720c */ /* 0x000fe20003f05300 */
[----:B0-----:R-:W0:Y:S02]  /*07f0*/  MUFU.RCP64H R5, R13 ;  /* 0x0000000d00057308 */ /* 0x001e240000001800 */
[----:B0-----:R-:W-:-:S08]  /*0800*/  DFMA R10, -R12, R4, 1 ;  /* 0x3ff000000c0a742b */ /* 0x001fd00000000104 */
[----:B------:R-:W-:-:S08]  /*0810*/  DFMA R10, R10, R10, R10 ;  /* 0x0000000a0a0a722b */ /* 0x000fd0000000000a */
[----:B------:R-:W-:-:S08]  /*0820*/  DFMA R10, R4, R10, R4 ;  /* 0x0000000a040a722b */ /* 0x000fd00000000004 */
[----:B------:R-:W-:-:S08]  /*0830*/  DFMA R4, -R12, R10, 1 ;  /* 0x3ff000000c04742b */ /* 0x000fd0000000010a */
[----:B------:R-:W-:-:S08]  /*0840*/  DFMA R4, R10, R4, R10 ;  /* 0x000000040a04722b */ /* 0x000fd0000000000a */
[----:B--2---:R-:W-:Y:S01]  /*0850*/  DMUL R10, R14, R4 ;  /* 0x000000040e0a7228 */ /* 0x004fe20000000000 */
[----:B------:R-:W-:-:S07]  /*0860*/  FSETP.GEU.AND P2, PT, |R15|, 6.5827683646048100446e-37, PT ;  /* 0x036000000f00780b */ /* 0x000fce0003f4e200 */
[----:B------:R-:W-:-:S08]  /*0870*/  DFMA R16, -R12, R10, R14 ;  /* 0x0000000a0c10722b */ /* 0x000fd0000000010e */
[----:B------:R-:W-:-:S10]  /*0880*/  DFMA R4, R4, R16, R10 ;  /* 0x000000100404722b */ /* 0x000fd4000000000a */
[----:B------:R-:W-:-:S05]  /*0890*/  FFMA R0, RZ, R13, R5 ;  /* 0x0000000dff007223 */ /* 0x000fca0000000005 */
[----:B------:R-:W-:-:S13]  /*08a0*/  FSETP.GT.AND P1, PT, |R0|, 1.469367938527859385e-39, PT ;  /* 0x001000000000780b */ /* 0x000fda0003f24200 */
[----:B------:R-:W-:Y:S05]  /*08b0*/  @P1 BRA P2, `(.L_x_82) ;  /* 0x0000000000101947 */ /* 0x000fea0001000000 */
[----:B------:R-:W-:-:S07]  /*08c0*/  MOV R4, 0x8e0 ;  /* 0x000008e000047802 */ /* 0x000fce0000000f00 */
[----:B---3--:R-:W-:Y:S05]  /*08d0*/  CALL.REL.NOINC `($__internal_6_$__cuda_sm20_div_rn_f64_full) ;  /* 0x0000000c00007944 */ /* 0x008fea0003c00000 */
[----:B------:R-:W-:Y:S02]  /*08e0*/  IMAD.MOV.U32 R4, RZ, RZ, R20 ;  /* 0x000000ffff047224 */ /* 0x000fe400078e0014 */
[----:B------:R-:W-:-:S07]  /*08f0*/  IMAD.MOV.U32 R5, RZ, RZ, R21 ;  /* 0x000000ffff057224 */ /* 0x000fce00078e0015 */
.L_x_82:
[----:B---3--:R-:W-:Y:S05]  /*0900*/  BSYNC.RECONVERGENT B1 ;  /* 0x0000000000017941 */ /* 0x008fea0003800200 */
.L_x_81:
[----:B------:R-:W-:Y:S02]  /*0910*/  IMAD.U32 R10, RZ, RZ, UR6 ;  /* 0x00000006ff0a7e24 */ /* 0x000fe4000f8e00ff */
[----:B------:R-:W-:Y:S01]  /*0920*/  IMAD.U32 R11, RZ, RZ, UR7 ;  /* 0x00000007ff0b7e24 */ /* 0x000fe2000f8e00ff */
[----:B------:R-:W-:-:S04]  /*0930*/  IADD3 R26, P1, PT, R26, UR4, RZ ;  /* 0x000000041a1a7c10 */ /* 0x000fc8000ff3e0ff */
[----:B------:R1:W-:Y:S01]  /*0940*/  REDG.E.ADD.F64.RN.STRONG.GPU desc[UR14][R10.64], R4 ;  /* 0x000000040a0079a6 */ /* 0x0003e2000c12ff0e */
[----:B------:R-:W-:Y:S01]  /*0950*/  IMAD.X R3, RZ, RZ, R3, P1 ;  /* 0x000000ffff037224 */ /* 0x000fe200008e0603 */
[----:B------:R-:W-:Y:S07]  /*0960*/  @P0 BRA `(.L_x_83) ;  /* 0xfffffffc003c0947 */ /* 0x000fee000383ffff */
.L_x_80:
[----:B0-234-:R-:W-:Y:S05]  /*0970*/  BSYNC B0 ;  /* 0x0000000000007941 */ /* 0x01dfea0003800000 */
.L_x_79:
[----:B------:R-:W-:-:S04]  /*0980*/  ISETP.GE.U32.AND P0, PT, R25, 0x3, PT ;  /* 0x000000031900780c */ /* 0x000fc80003f06070 */
[----:B------:R-:W-:-:S13]  /*0990*/  ISETP.GE.U32.AND.EX P0, PT, R24, RZ, PT, P0 ;  /* 0x000000ff1800720c */ /* 0x000fda0003f06100 */
[----:B------:R-:W-:Y:S05]  /*09a0*/  @!P0 EXIT ;  /* 0x000000000000894d */ /* 0x000fea0003800000 */
[----:B------:R-:W-:Y:S01]  /*09b0*/  BSSY B0, `(.L_x_84) ;  /* 0x00000b1000007945 */ /* 0x000fe20003800000 */
.L_x_93:
[----:B-1----:R-:W2:Y:S02]  /*09c0*/  LDG.E.64 R4, desc[UR14][R8.64] ;  /* 0x0000000e08047981 */ /* 0x002ea4000c1e1b00 */
        /* <DEDUP_REMOVED lines=11> */
[----:B------:R-:W-:-:S05]  /*0a80*/  IADD3.X R17, PT, PT, R0, UR27, RZ, P0, !PT ;  /* 0x0000001b00117c10 */ /* 0x000fca00087fe4ff */
[----:B------:R-:W3:Y:S01]  /*0a90*/  LDG.E.64 R12, desc[UR14][R16.64] ;  /* 0x0000000e100c7981 */ /* 0x000ee2000c1e1b00 */
[----:B--2---:R-:W-:-:S04]  /*0aa0*/  LEA R14, P0, R4, UR24, 0x3 ;  /* 0x00000018040e7c11 */ /* 0x004fc8000f8018ff */
[----:B------:R-:W-:-:S06]  /*0ab0*/  LEA.HI.X R15, R4, UR25, R5, 0x3, P0 ;  /* 0x00000019040f7c11 */ /* 0x000fcc00080f1c05 */
[----:B------:R-:W2:Y:S01]  /*0ac0*/  LDG.E.64 R14, desc[UR14][R14.64] ;  /* 0x0000000e0e0e7981 */ /* 0x000ea2000c1e1b00 */
[----:B---3--:R-:W0:Y:S01]  /*0ad0*/  I2F.F64.S64 R12, R12 ;  /* 0x0000000c000c7312 */ /* 0x008e220000301c00 */
[----:B------:R-:W-:Y:S01]  /*0ae0*/  IMAD.MOV.U32 R4, RZ, RZ, 0x1 ;  /* 0x00000001ff047424 */ /* 0x000fe200078e00ff */
[----:B------:R-:W-:Y:S05]  /*0af0*/  YIELD ;  /* 0x0000000000007946 */ /* 0x000fea0003800000 */
[----:B------:R-:W-:Y:S01]  /*0b00*/  BSSY.RECONVERGENT B1, `(.L_x_85) ;  /* 0x0000012000017945 */ /* 0x000fe20003800200 */
        /* <DEDUP_REMOVED lines=14> */
[----:B------:R-:W-:Y:S05]  /*0bf0*/  CALL.REL.NOINC `($__internal_6_$__cuda_sm20_div_rn_f64_full) ;  /* 0x0000000800387944 */ /* 0x000fea0003c00000 */
[----:B------:R-:W-:Y:S02]  /*0c00*/  IMAD.MOV.U32 R4, RZ, RZ, R20 ;  /* 0x000000ffff047224 */ /* 0x000fe400078e0014 */
[----:B------:R-:W-:-:S07]  /*0c10*/  IMAD.MOV.U32 R5, RZ, RZ, R21 ;  /* 0x000000ffff057224 */ /* 0x000fce00078e0015 */
.L_x_86:
[----:B------:R-:W-:Y:S05]  /*0c20*/  BSYNC.RECONVERGENT B1 ;  /* 0x0000000000017941 */ /* 0x000fea0003800200 */
.L_x_85:
        /* <DEDUP_REMOVED lines=24> */
[----:B------:R-:W-:Y:S06]  /*0db0*/  BSSY.RECONVERGENT B1, `(.L_x_87) ;  /* 0x0000012000017945 */ /* 0x000fec0003800200 */
        /* <DEDUP_REMOVED lines=17> */
.L_x_88:
[----:B------:R-:W-:Y:S05]  /*0ed0*/  BSYNC.RECONVERGENT B1 ;  /* 0x0000000000017941 */ /* 0x000fea0003800200 */
.L_x_87:
        /* <DEDUP_REMOVED lines=42> */
.L_x_90:
[----:B------:R-:W-:Y:S05]  /*1180*/  BSYNC.RECONVERGENT B1 ;  /* 0x0000000000017941 */ /* 0x000fea0003800200 */
.L_x_89:
        /* <DEDUP_REMOVED lines=42> */
.L_x_92:
[----:B------:R-:W-:Y:S05]  /*1430*/  BSYNC.RECONVERGENT B1 ;  /* 0x0000000000017941 */ /* 0x000fea0003800200 */
.L_x_91:
[----:B------:R-:W-:Y:S01]  /*1440*/  IADD3 R26, P0, PT, R26, UR4, RZ ;  /* 0x000000041a1a7c10 */ /* 0x000fe2000ff1e0ff */
[----:B------:R-:W-:Y:S02]  /*1450*/  IMAD.U32 R6, RZ, RZ, UR6 ;  /* 0x00000006ff067e24 */ /* 0x000fe4000f8e00ff */
[----:B------:R-:W-:Y:S02]  /*1460*/  IMAD.U32 R7, RZ, RZ, UR7 ;  /* 0x00000007ff077e24 */ /* 0x000fe4000f8e00ff */
[----:B------:R-:W-:Y:S01]  /*1470*/  IMAD.X R3, RZ, RZ, R3, P0 ;  /* 0x000000ffff037224 */ /* 0x000fe200000e0603 */
[----:B------:R-:W-:Y:S02]  /*1480*/  ISETP.GE.U32.AND P0, PT, R26, UR12, PT ;  /* 0x0000000c1a007c0c */ /* 0x000fe4000bf06070 */
[----:B------:R0:W-:Y:S02]  /*1490*/  REDG.E.ADD.F64.RN.STRONG.GPU desc[UR14][R6.64], R4 ;  /* 0x00000004060079a6 */ /* 0x0001e4000c12ff0e */
[----:B------:R-:W-:-:S13]  /*14a0*/  ISETP.GE.AND.EX P0, PT, R3, UR13, PT, P0 ;  /* 0x0000000d03007c0c */ /* 0x000fda000bf06300 */
[----:B0-----:R-:W-:Y:S05]  /*14b0*/  @!P0 BRA `(.L_x_93) ;  /* 0xfffffff400408947 */ /* 0x001fea000383ffff */
[----:B------:R-:W-:Y:S05]  /*14c0*/  BSYNC B0 ;  /* 0x0000000000007941 */ /* 0x000fea0003800000 */
.L_x_84:
[----:B------:R-:W-:Y:S05]  /*14d0*/  EXIT ;  /* 0x000000000000794d */ /* 0x000fea0003800000 */
        .weak           $__internal_6_$__cuda_sm20_div_rn_f64_full
        .type           $__internal_6_$__cuda_sm20_div_rn_f64_full,@function
        .size           $__internal_6_$__cuda_sm20_div_rn_f64_full,($__internal_7_$__cuda_sm20_div_u64 - $__internal_6_$__cuda_sm20_div_rn_f64_full)
$__internal_6_$__cuda_sm20_div_rn_f64_full:
        /* <DEDUP_REMOVED lines=66> */
.L_x_95:
        /* <DEDUP_REMOVED lines=16> */
.L_x_98:
[----:B------:R-:W-:Y:S01]  /*1a00*/  LOP3.LUT R21, R13, 0x80000, RZ, 0xfc, !PT ;  /* 0x000800000d157812 */ /* 0x000fe200078efcff */
[----:B------:R-:W-:Y:S01]  /*1a10*/  IMAD.MOV.U32 R20, RZ, RZ, R12 ;  /* 0x000000ffff147224 */ /* 0x000fe200078e000c */
[----:B------:R-:W-:Y:S06]  /*1a20*/  BRA `(.L_x_96) ;  /* 0x0000000000087947 */ /* 0x000fec0003800000 */
.L_x_97:
[----:B------:R-:W-:Y:S01]  /*1a30*/  LOP3.LUT R21, R15, 0x80000, RZ, 0xfc, !PT ;  /* 0x000800000f157812 */ /* 0x000fe200078efcff */
[----:B------:R-:W-:-:S07]  /*1a40*/  IMAD.MOV.U32 R20, RZ, RZ, R14 ;  /* 0x000000ffff147224 */ /* 0x000fce00078e000e */
.L_x_96:
[----:B------:R-:W-:Y:S05]  /*1a50*/  BSYNC.RECONVERGENT B2 ;  /* 0x0000000000027941 */ /* 0x000fea0003800200 */
.L_x_94:
[----:B------:R-:W-:-:S04]  /*1a60*/  IMAD.MOV.U32 R5, RZ, RZ, 0x0 ;  /* 0x00000000ff057424 */ /* 0x000fc800078e00ff */
[----:B------:R-:W-:Y:S05]  /*1a70*/  RET.REL.NODEC R4 `(_Z12kernel2test1PxS_S_S_S_PdS0_S_S_S_) ;  /* 0xffffffe404607950 */ /* 0x000fea0003c3ffff */
        .weak           $__internal_7_$__cuda_sm20_div_u64
        .type           $__internal_7_$__cuda_sm20_div_u64,@function
        .size           $__internal_7_$__cuda_sm20_div_u64,(.L_x_186 - $__internal_7_$__cuda_sm20_div_u64)
$__internal_7_$__cuda_sm20_div_u64:
        /* <DEDUP_REMOVED lines=65> */
[----:B------:R-:W-:Y:S06]  /*1e90*/  RET.REL.NODEC R4 `(_Z12kernel2test1PxS_S_S_S_PdS0_S_S_S_) ;  /* 0xffffffe004587950 */ /* 0x000fec0003c3ffff */
.L_x_99:
        /* <DEDUP_REMOVED lines=14> */
.L_x_186:


//--------------------- .text._Z11kernel2testPxS_S_S_S_PdS0_S_S_S_ --------------------------
	.section	.text._Z11kernel2testPxS_S_S_S_PdS0_S_S_S_,"ax",@progbits
	.align	128
        .global         _Z11kernel2testPxS_S_S_S_PdS0_S_S_S_
        .type           _Z11kernel2testPxS_S_S_S_PdS0_S_S_S_,@function
        .size           _Z11kernel2testPxS_S_S_S_PdS0_S_S_S_,(.L_x_187 - _Z11kernel2testPxS_S_S_S_PdS0_S_S_S_)
        .other          _Z11kernel2testPxS_S_S_S_PdS0_S_S_S_,@"STO_CUDA_ENTRY STV_DEFAULT"
_Z11kernel2testPxS_S_S_S_PdS0_S_S_S_:
.text._Z11kernel2testPxS_S_S_S_PdS0_S_S_S_:
        /* <DEDUP_REMOVED lines=15> */
[----:B------:R-:W-:Y:S01]  /*00f0*/  IMAD.MOV.U32 R25, RZ, RZ, RZ ;  /* 0x000000ffff197224 */ /* 0x000fe200078e00ff */
[----:B------:R-:W1:Y:S01]  /*0100*/  LDCU.64 UR12, c[0x0][0x398] ;  /* 0x00007300ff0c77ac */ /* 0x000e620008000a00 */
[----:B------:R-:W2:Y:S05]  /*0110*/  LDCU.64 UR14, c[0x0][0x3c0] ;  /* 0x00007800ff0e77ac */ /* 0x000eaa0008000a00 */
[----:B------:R-:W0:Y:S01]  /*0120*/  LDC R26, c[0x0][0x364] ;  /* 0x0000d900ff1a7b82 */ /* 0x000e220000000800 */
[----:B------:R-:W3:Y:S01]  /*0130*/  LDCU UR7, c[0x0][0x374] ;  /* 0x00006e80ff0777ac */ /* 0x000ee20008000800 */
[----:B------:R-:W4:Y:S01]  /*0140*/  LDCU.128 UR16, c[0x0][0x3b0] ;  /* 0x00007600ff1077ac */ /* 0x000f220008000c00 */
[----:B0-----:R-:W-:-:S02]  /*0150*/  IMAD R27, R26, UR6, R27 ;  /* 0x000000061a1b7c24 */ /* 0x001fc4000f8e021b */
[----:B-1234-:R-:W-:-:S07]  /*0160*/  IMAD R26, R26, UR7, RZ ;  /* 0x000000071a1a7c24 */ /* 0x01efce000f8e02ff */
.L_x_106:
[----:B0-----:R-:W0:Y:S02]  /*0170*/  LDCU.64 UR6, c[0x0][0x3c8] ;  /* 0x00007900ff0677ac */ /* 0x001e240008000a00 */
[----:B01----:R-:W-:-:S04]  /*0180*/  LEA R2, P0, R24, UR6, 0x3 ;  /* 0x0000000618027c11 */ /* 0x003fc8000f8018ff */
[----:B------:R-:W-:-:S06]  /*0190*/  LEA.HI.X R3, R24, UR7, R25, 0x3, P0 ;  /* 0x0000000718037c11 */ /* 0x000fcc00080f1c19 */
[----:B------:R-:W2:Y:S01]  /*01a0*/  LDG.E.64 R2, desc[UR4][R2.64] ;  /* 0x0000000402027981 */ /* 0x000ea2000c1e1b00 */
[----:B------:R-:W-:Y:S01]  /*01b0*/  BSSY B0, `(.L_x_100) ;  /* 0x0000045000007945 */ /* 0x000fe20003800000 */
[----:B--2---:R-:W-:-:S04]  /*01c0*/  ISETP.NE.U32.AND P0, PT, R2, RZ, PT ;  /* 0x000000ff0200720c */ /* 0x004fc80003f05070 */
[----:B------:R-:W-:-:S13]  /*01d0*/  ISETP.NE.AND.EX P0, PT, R3, RZ, PT, P0 ;  /* 0x000000ff0300720c */ /* 0x000fda0003f05300 */
[----:B------:R-:W-:Y:S05]  /*01e0*/  @P0 BRA `(.L_x_101) ;  /* 0x0000000400040947 */ /* 0x000fea0003800000 */
[----:B------:R-:W0:Y:S02]  /*01f0*/  LDCU.64 UR6, c[0x0][0x388] ;  /* 0x00007100ff0677ac */ /* 0x000e240008000a00 */
[----:B0-----:R-:W-:-:S04]  /*0200*/  LEA R2, P0, R24, UR6, 0x3 ;  /* 0x0000000618027c11 */ /* 0x001fc8000f8018ff */
[----:B------:R-:W-:-:S06]  /*0210*/  LEA.HI.X R3, R24, UR7, R25, 0x3, P0 ;  /* 0x0000000718037c11 */ /* 0x000fcc00080f1c19 */
[----:B------:R-:W2:Y:S02]  /*0220*/  LDG.E.64 R2, desc[UR4][R2.64] ;  /* 0x0000000402027981 */ /* 0x000ea4000c1e1b00 */
[----:B--2---:R-:W-:-:S04]  /*0230*/  ISETP.GT.U32.AND P0, PT, R2, R27, PT ;  /* 0x0000001b0200720c */ /* 0x004fc80003f04070 */
[----:B------:R-:W-:-:S13]  /*0240*/  ISETP.GT.AND.EX P0, PT, R3, RZ, PT, P0 ;  /* 0x000000ff0300720c */ /* 0x000fda0003f04300 */
[----:B------:R-:W-:Y:S05]  /*0250*/  @!P0 BRA `(.L_x_101) ;  /* 0x0000000000e88947 */ /* 0x000fea0003800000 */
[----:B------:R-:W0:Y:S01]  /*0260*/  LDCU.128 UR8, c[0x0][0x3a0] ;  /* 0x00007400ff0877ac */ /* 0x000e220008000c00 */
[C---:B------:R-:W-:Y:S01]  /*0270*/  IMAD.SHL.U32 R6, R24.reuse, 0x8, RZ ;  /* 0x0000000818067824 */ /* 0x040fe200078e00ff */
[----:B------:R-:W-:Y:S01]  /*0280*/  SHF.L.U64.HI R0, R24, 0x3, R25 ;  /* 0x0000000318007819 */ /* 0x000fe20000010219 */
[----:B------:R-:W-:Y:S01]  /*0290*/  BSSY B1, `(.L_x_102) ;  /* 0x0000034000017945 */ /* 0x000fe20003800000 */
[----:B------:R-:W-:Y:S02]  /*02a0*/  IMAD.MOV.U32 R29, RZ, RZ, R27 ;  /* 0x000000ffff1d7224 */ /* 0x000fe400078e001b */
[----:B------:R-:W-:Y:S01]  /*02b0*/  IMAD.MOV.U32 R31, RZ, RZ, RZ ;  /* 0x000000ffff1f7224 */ /* 0x000fe200078e00ff */
[C---:B0-----:R-:W-:Y:S02]  /*02c0*/  IADD3 R4, P0, PT, R6.reuse, UR8, RZ ;  /* 0x0000000806047c10 */ /* 0x041fe4000ff1e0ff */
[----:B------:R-:W-:Y:S02]  /*02d0*/  IADD3 R6, P1, PT, R6, UR10, RZ ;  /* 0x0000000a06067c10 */ /* 0x000fe4000ff3e0ff */
[----:B------:R-:W-:-:S02]  /*02e0*/  IADD3.X R5, PT, PT, R0, UR9, RZ, P0, !PT ;  /* 0x0000000900057c10 */ /* 0x000fc400087fe4ff */
[----:B------:R-:W-:-:S09]  /*02f0*/  IADD3.X R7, PT, PT, R0, UR11, RZ, P1, !PT ;  /* 0x0000000b00077c10 */ /* 0x000fd20008ffe4ff */
.L_x_105:
        /* <DEDUP_REMOVED lines=15> */
[----:B------:R-:W-:-:S05]  /*03f0*/  LEA.HI.X R19, R8, UR17, R9, 0x3, P0 ;  /* 0x0000001108137c11 */ /* 0x000fca00080f1c09 */
[----:B------:R-:W2:Y:S01]  /*0400*/  LDG.E.64 R12, desc[UR4][R18.64] ;  /* 0x00000004120c7981 */ /* 0x000ea2000c1e1b00 */
[----:B---3--:R-:W0:Y:S01]  /*0410*/  I2F.F64.S64 R10, R10 ;  /* 0x0000000a000a7312 */ /* 0x008e220000301c00 */
[----:B------:R-:W-:Y:S01]  /*0420*/  IMAD.MOV.U32 R8, RZ, RZ, 0x1 ;  /* 0x00000001ff087424 */ /* 0x000fe200078e00ff */
[----:B------:R-:W-:Y:S01]  /*0430*/  IADD3 R29, P0, PT, R26, R29, RZ ;  /* 0x0000001d1a1d7210 */ /* 0x000fe20007f1e0ff */
[----:B------:R-:W-:Y:S05]  /*0440*/  YIELD ;  /* 0x0000000000007946 */ /* 0x000fea0003800000 */
[----:B------:R-:W-:Y:S01]  /*0450*/  IMAD.X R31, RZ, RZ, R31, P0 ;  /* 0x000000ffff1f7224 */ /* 0x000fe200000e061f */
[----:B------:R-:W-:Y:S01]  /*0460*/  ISETP.GE.U32.AND P0, PT, R29, R2, PT ;  /* 0x000000021d00720c */ /* 0x000fe20003f06070 */
[----:B------:R-:W-:Y:S03]  /*0470*/  BSSY.RECONVERGENT B2, `(.L_x_103) ;  /* 0x0000013000027945 */ /* 0x000fe60003800200 */
[----:B------:R-:W-:Y:S01]  /*0480*/  ISETP.GE.AND.EX P0, PT, R31, R3, PT, P0 ;  /* 0x000000031f00720c */ /* 0x000fe20003f06300 */
        /* <DEDUP_REMOVED lines=14> */
[----:B------:R-:W-:Y:S05]  /*0570*/  CALL.REL.NOINC `($__internal_8_$__cuda_sm20_div_rn_f64_full) ;  /* 0x00000000003c7944 */ /* 0x000fea0003c00000 */
[----:B------:R-:W-:Y:S02]  /*0580*/  IMAD.MOV.U32 R8, RZ, RZ, R16 ;  /* 0x000000ffff087224 */ /* 0x000fe400078e0010 */
[----:B------:R-:W-:-:S07]  /*0590*/  IMAD.MOV.U32 R9, RZ, RZ, R17 ;  /* 0x000000ffff097224 */ /* 0x000fce00078e0011 */
.L_x_104:
[----:B------:R-:W-:Y:S05]  /*05a0*/  BSYNC.RECONVERGENT B2 ;  /* 0x0000000000027941 */ /* 0x000fea0003800200 */
.L_x_103:
[----:B------:R0:W-:Y:S01]  /*05b0*/  REDG.E.ADD.F64.RN.STRONG.GPU desc[UR4][R6.64], R8 ;  /* 0x00000008060079a6 */ /* 0x0001e2000c12ff04 */
[----:B------:R-:W-:Y:S05]  /*05c0*/  @!P0 BRA `(.L_x_105) ;  /* 0xfffffffc004c8947 */ /* 0x000fea000383ffff */
[----:B------:R-:W-:Y:S05]  /*05d0*/  BSYNC B1 ;  /* 0x0000000000017941 */ /* 0x000fea0003800000 */
.L_x_102:
[----:B------:R-:W1:Y:S02]  /*05e0*/  LDC.64 R2, c[0x0][0x380] ;  /* 0x0000e000ff027b82 */ /* 0x000e640000000a00 */
[----:B-1----:R1:W5:Y:S02]  /*05f0*/  LDG.E.64 R4, desc[UR4][R2.64] ;  /* 0x0000000402047981 */ /* 0x002364000c1e1b00 */
.L_x_101:
[----:B------:R-:W-:Y:S05]  /*0600*/  BSYNC B0 ;  /* 0x0000000000007941 */ /* 0x000fea0003800000 */
.L_x_100:
[----:B------:R-:W-:-:S05]  /*0610*/  IADD3 R24, P0, PT, R23, R24, RZ ;  /* 0x0000001817187210 */ /* 0x000fca0007f1e0ff */
[----:B------:R-:W-:Y:S01]  /*0620*/  IMAD.X R25, RZ, RZ, R25, P0 ;  /* 0x000000ffff197224 */ /* 0x000fe200000e0619 */
[----:B-----5:R-:W-:-:S04]  /*0630*/  ISETP.GE.U32.AND P0, PT, R24, R4, PT ;  /* 0x000000041800720c */ /* 0x020fc80003f06070 */
[----:B------:R-:W-:-:S13]  /*0640*/  ISETP.GE.AND.EX P0, PT, R25, R5, PT, P0 ;  /* 0x000000051900720c */ /* 0x000fda0003f06300 */
[----:B------:R-:W-:Y:S05]  /*0650*/  @!P0 BRA `(.L_x_106) ;  /* 0xfffffff800c48947 */ /* 0x000fea000383ffff */
[----:B------:R-:W-:Y:S05]  /*0660*/  EXIT ;  /* 0x000000000000794d */ /* 0x000fea0003800000 */
        .weak           $__internal_8_$__cuda_sm20_div_rn_f64_full
        .type           $__internal_8_$__cuda_sm20_div_rn_f64_full,@function
        .size           $__internal_8_$__cuda_sm20_div_rn_f64_full,(.L_x_187 - $__internal_8_$__cuda_sm20_div_rn_f64_full)
$__internal_8_$__cuda_sm20_div_rn_f64_full:
        /* <DEDUP_REMOVED lines=11> */
[C---:B------:R-:W-:Y:S01]  /*0720*/  ISETP.GE.U32.AND P2, PT, R28.reuse, R33, PT ;  /* 0x000000211c00720c */ /* 0x040fe20003f46070 */
[----:B------:R-:W-:Y:S02]  /*0730*/  IMAD.MOV.U32 R30, RZ, RZ, R28 ;  /* 0x000000ffff1e7224 */ /* 0x000fe400078e001c */
[----:B------:R-:W-:Y:S02]  /*0740*/  @!P3 LOP3.LUT R19, R11, 0x7ff00000, RZ, 0xc0, !PT ;  /* 0x7ff000000b13b812 */ /* 0x000fe400078ec0ff */
[----:B------:R-:W0:Y:S02]  /*0750*/  MUFU.RCP64H R15, R9 ;  /* 0x00000009000f7308 */ /* 0x000e240000001800 */
[----:B------:R-:W-:Y:S02]  /*0760*/  @!P3 ISETP.GE.U32.AND P4, PT, R28, R19, PT ;  /* 0x000000131c00b20c */ /* 0x000fe40003f86070 */
[----:B------:R-:W-:-:S02]  /*0770*/  @!P1 LOP3.LUT R33, R9, 0x7ff00000, RZ, 0xc0, !PT ;  /* 0x7ff0000009219812 */ /* 0x000fc400078ec0ff */
[----:B------:R-:W-:-:S04]  /*0780*/  @!P3 SEL R19, R0, 0x63400000, !P4 ;  /* 0x634000000013b807 */ /* 0x000fc80006000000 */
[----:B------:R-:W-:-:S04]  /*0790*/  @!P3 LOP3.LUT R20, R19, 0x80000000, R13, 0xf8, !PT ;  /* 0x800000001314b812 */ /* 0x000fc800078ef80d */
[----:B------:R-:W-:Y:S01]  /*07a0*/  @!P3 LOP3.LUT R21, R20, 0x100000, RZ, 0xfc, !PT ;  /* 0x001000001415b812 */ /* 0x000fe200078efcff */
[----:B------:R-:W-:Y:S01]  /*07b0*/  @!P3 IMAD.MOV.U32 R20, RZ, RZ, RZ ;  /* 0x000000ffff14b224 */ /* 0x000fe200078e00ff */
[----:B0-----:R-:W-:-:S08]  /*07c0*/  DFMA R16, R14, -R8, 1 ;  /* 0x3ff000000e10742b */ /* 0x001fd00000000808 */
[----:B------:R-:W-:-:S08]  /*07d0*/  DFMA R16, R16, R16, R16 ;  /* 0x000000101010722b */ /* 0x000fd00000000010 */
[----:B------:R-:W-:Y:S01]  /*07e0*/  DFMA R16, R14, R16, R14 ;  /* 0x000000100e10722b */ /* 0x000fe2000000000e */
[----:B------:R-:W-:Y:S01]  /*07f0*/  SEL R15, R0, 0x63400000, !P2 ;  /* 0x63400000000f7807 */ /* 0x000fe20005000000 */
[----:B------:R-:W-:-:S03]  /*0800*/  IMAD.MOV.U32 R14, RZ, RZ, R12 ;  /* 0x000000ffff0e7224 */ /* 0x000fc600078e000c */
[----:B------:R-:W-:-:S03]  /*0810*/  LOP3.LUT R15, R15, 0x800fffff, R13, 0xf8, !PT ;  /* 0x800fffff0f0f7812 */ /* 0x000fc600078ef80d */
[----:B------:R-:W-:-:S03]  /*0820*/  DFMA R18, R16, -R8, 1 ;  /* 0x3ff000001012742b */ /* 0x000fc60000000808 */
[----:B------:R-:W-:-:S05]  /*0830*/  @!P3 DFMA R14, R14, 2, -R20 ;  /* 0x400000000e0eb82b */ /* 0x000fca0000000814 */
[----:B------:R-:W-:-:S05]  /*0840*/  DFMA R18, R16, R18, R16 ;  /* 0x000000121012722b */ /* 0x000fca0000000010 */
[----:B------:R-:W-:-:S03]  /*0850*/  @!P3 LOP3.LUT R30, R15, 0x7ff00000, RZ, 0xc0, !PT ;  /* 0x7ff000000f1eb812 */ /* 0x000fc600078ec0ff */
[----:B------:R-:W-:Y:S02]  /*0860*/  DMUL R16, R18, R14 ;  /* 0x0000000e12107228 */ /* 0x000fe40000000000 */
[----:B------:R-:W-:-:S05]  /*0870*/  VIADD R32, R30, 0xffffffff ;  /* 0xffffffff1e207836 */ /* 0x000fca0000000000 */
[----:B------:R-:W-:Y:S01]  /*0880*/  ISETP.GT.U32.AND P1, PT, R32, 0x7feffffe, PT ;  /* 0x7feffffe2000780c */ /* 0x000fe20003f24070 */
[----:B------:R-:W-:Y:S01]  /*0890*/  VIADD R32, R33, 0xffffffff ;  /* 0xffffffff21207836 */ /* 0x000fe20000000000 */
[----:B------:R-:W-:-:S04]  /*08a0*/  DFMA R20, R16, -R8, R14 ;  /* 0x800000081014722b */ /* 0x000fc8000000000e */
[----:B------:R-:W-:-:S04]  /*08b0*/  ISETP.GT.U32.OR P1, PT, R32, 0x7feffffe, P1 ;  /* 0x7feffffe2000780c */ /* 0x000fc80000f24470 */
[----:B------:R-:W-:-:S09]  /*08c0*/  DFMA R20, R18, R20, R16 ;  /* 0x000000141214722b */ /* 0x000fd20000000010 */
        /* <DEDUP_REMOVED lines=28> */
.L_x_108:
        /* <DEDUP_REMOVED lines=16> */
.L_x_111:
[----:B------:R-:W-:Y:S01]  /*0b90*/  LOP3.LUT R17, R11, 0x80000, RZ, 0xfc, !PT ;  /* 0x000800000b117812 */ /* 0x000fe200078efcff */
[----:B------:R-:W-:Y:S01]  /*0ba0*/  IMAD.MOV.U32 R16, RZ, RZ, R10 ;  /* 0x000000ffff107224 */ /* 0x000fe200078e000a */
[----:B------:R-:W-:Y:S06]  /*0bb0*/  BRA `(.L_x_109) ;  /* 0x0000000000087947 */ /* 0x000fec0003800000 */
.L_x_110:
[----:B------:R-:W-:Y:S01]  /*0bc0*/  LOP3.LUT R17, R13, 0x80000, RZ, 0xfc, !PT ;  /* 0x000800000d117812 */ /* 0x000fe200078efcff */
[----:B------:R-:W-:-:S07]  /*0bd0*/  IMAD.MOV.U32 R16, RZ, RZ, R12 ;  /* 0x000000ffff107224 */ /* 0x000fce00078e000c */
.L_x_109:
[----:B------:R-:W-:Y:S05]  /*0be0*/  BSYNC.RECONVERGENT B3 ;  /* 0x0000000000037941 */ /* 0x000fea0003800200 */
.L_x_107:
[----:B------:R-:W-:Y:S02]  /*0bf0*/  IMAD.MOV.U32 R8, RZ, RZ, R22 ;  /* 0x000000ffff087224 */ /* 0x000fe400078e0016 */
[----:B------:R-:W-:-:S04]  /*0c00*/  IMAD.MOV.U32 R9, RZ, RZ, 0x0 ;  /* 0x00000000ff097424 */ /* 0x000fc800078e00ff */
[----:B------:R-:W-:Y:S05]  /*0c10*/  RET.REL.NODEC R8 `(_Z11kernel2testPxS_S_S_S_PdS0_S_S_S_) ;  /* 0xfffffff008f87950 */ /* 0x000fea0003c3ffff */
.L_x_112:
        /* <DEDUP_REMOVED lines=14> */
.L_x_187:


//--------------------- .text._Z12kernel1test1PxS_S_S_S_PdS0_S_S_ --------------------------
	.section	.text._Z12kernel1test1PxS_S_S_S_PdS0_S_S_,"ax",@progbits
	.align	128
        .global         _Z12kernel1test1PxS_S_S_S_PdS0_S_S_
        .type           _Z12kernel1test1PxS_S_S_S_PdS0_S_S_,@function
        .size           _Z12kernel1test1PxS_S_S_S_PdS0_S_S_,(.L_x_189 - _Z12kernel1test1PxS_S_S_S_PdS0_S_S_)
        .other          _Z12kernel1test1PxS_S_S_S_PdS0_S_S_,@"STO_CUDA_ENTRY STV_DEFAULT"
_Z12kernel1test1PxS_S_S_S_PdS0_S_S_:
.text._Z12kernel1test1PxS_S_S_S_PdS0_S_S_:
        /* <DEDUP_REMOVED lines=15> */
[----:B------:R-:W1:Y:S01]  /*00f0*/  S2UR UR5, SR_CTAID.X ;  /* 0x00000000000579c3 */ /* 0x000e620000002500 */
[----:B------:R-:W1:Y:S07]  /*0100*/  S2R R26, SR_TID.X ;  /* 0x00000000001a7919 */ /* 0x000e6e0000002100 */
        /* <DEDUP_REMOVED lines=10> */
[----:B------:R-:W-:Y:S01]  /*01b0*/  IADD3 R2, P1, PT, R26, UR4, RZ ;  /* 0x000000041a027c10 */ /* 0x000fe2000ff3e0ff */
[----:B------:R-:W-:Y:S01]  /*01c0*/  IMAD.MOV.U32 R3, RZ, RZ, RZ ;  /* 0x000000ffff037224 */ /* 0x000fe200078e00ff */
[----:B------:R-:W0:Y:S01]  /*01d0*/  LDCU.128 UR8, c[0x0][0x3a0] ;  /* 0x00007400ff0877ac */ /* 0x000e220008000c00 */
[----:B------:R-:W-:Y:S01]  /*01e0*/  IMAD.U32 R0, RZ, RZ, UR13 ;  /* 0x0000000dff007e24 */ /* 0x000fe2000f8e00ff */
[C---:B------:R-:W-:Y:S01]  /*01f0*/  ISETP.GE.U32.AND P0, PT, R2.reuse, UR12, PT ;  /* 0x0000000c02007c0c */ /* 0x040fe2000bf06070 */
[----:B------:R-:W-:Y:S01]  /*0200*/  IMAD.X R5, RZ, RZ, R3, P1 ;  /* 0x000000ffff057224 */ /* 0x000fe200008e0603 */
[----:B------:R-:W-:Y:S01]  /*0210*/  ISETP.LT.U32.AND P1, PT, R2, UR12, PT ;  /* 0x0000000c02007c0c */ /* 0x000fe2000bf21070 */
[----:B------:R-:W-:Y:S03]  /*0220*/  BSSY.RECONVERGENT B0, `(.L_x_113) ;  /* 0x0000028000007945 */ /* 0x000fe60003800200 */
[----:B------:R-:W-:-:S02]  /*0230*/  ISETP.GE.U32.AND.EX P0, PT, R5, UR13, PT, P0 ;  /* 0x0000000d05007c0c */ /* 0x000fc4000bf06100 */
[----:B------:R-:W-:Y:S02]  /*0240*/  ISETP.GT.U32.AND.EX P1, PT, R0, R5, PT, P1 ;  /* 0x000000050000720c */ /* 0x000fe40003f24110 */
[----:B------:R-:W-:Y:S02]  /*0250*/  SEL R25, RZ, 0x1, P0 ;  /* 0x00000001ff197807 */ /* 0x000fe40000000000 */
[----:B------:R-:W-:Y:S02]  /*0260*/  SEL R0, R2, UR12, !P1 ;  /* 0x0000000c02007c07 */ /* 0x000fe4000c800000 */
[----:B------:R-:W-:Y:S02]  /*0270*/  SEL R4, R5, UR13, !P1 ;  /* 0x0000000d05047c07 */ /* 0x000fe4000c800000 */
[----:B------:R-:W-:Y:S01]  /*0280*/  IADD3 R0, P0, P1, R0, -R2, -R25 ;  /* 0x8000000200007210 */ /* 0x000fe2000791e819 */
[----:B0-----:R-:W-:Y:S02]  /*0290*/  UIADD3 UR5, UP0, UPT, UR6, UR8, URZ ;  /* 0x0000000806057290 */ /* 0x001fe4000ff1e0ff */
[----:B------:R-:W-:Y:S01]  /*02a0*/  UIADD3 UR6, UP1, UPT, UR6, UR10, URZ ;  /* 0x0000000a06067290 */ /* 0x000fe2000ff3e0ff */
[----:B------:R-:W-:Y:S01]  /*02b0*/  IADD3.X R4, PT, PT, R4, -0x1, ~R5, P0, P1 ;  /* 0xffffffff04047810 */ /* 0x000fe200007e2c05 */
[----:B------:R-:W-:-:S02]  /*02c0*/  UIADD3.X UR8, UPT, UPT, UR7, UR9, URZ, UP0, !UPT ;  /* 0x0000000907087290 */ /* 0x000fc400087fe4ff */
[----:B------:R-:W-:Y:S01]  /*02d0*/  UIADD3.X UR7, UPT, UPT, UR7, UR11, URZ, UP1, !UPT ;  /* 0x0000000b07077290 */ /* 0x000fe20008ffe4ff */
[----:B------:R-:W-:Y:S01]  /*02e0*/  ISETP.NE.U32.AND P0, PT, R4, RZ, PT ;  /* 0x000000ff0400720c */ /* 0x000fe20003f05070 */
[----:B------:R-:W-:Y:S02]  /*02f0*/  IMAD.U32 R8, RZ, RZ, UR5 ;  /* 0x00000005ff087e24 */ /* 0x000fe4000f8e00ff */
        /* <DEDUP_REMOVED lines=22> */
.L_x_114:
[----:B------:R-:W-:-:S07]  /*0460*/  MOV R2, 0x480 ;  /* 0x0000048000027802 */ /* 0x000fce0000000f00 */
[----:B------:R-:W-:Y:S05]  /*0470*/  CALL.REL.NOINC `($__internal_10_$__cuda_sm20_div_u64) ;  /* 0x0000001400547944 */ /* 0x000fea0003c00000 */
[----:B------:R-:W-:Y:S02]  /*0480*/  IMAD.MOV.U32 R4, RZ, RZ, R0 ;  /* 0x000000ffff047224 */ /* 0x000fe400078e0000 */
[----:B------:R-:W-:-:S07]  /*0490*/  IMAD.MOV.U32 R5, RZ, RZ, R7 ;  /* 0x000000ffff057224 */ /* 0x000fce00078e0007 */
.L_x_115:
[----:B------:R-:W-:Y:S05]  /*04a0*/  BSYNC.RECONVERGENT B0 ;  /* 0x0000000000007941 */ /* 0x000fea0003800200 */
.L_x_113:
        /* <DEDUP_REMOVED lines=13> */
[----:B------:R-:W-:Y:S02]  /*0580*/  VIADD R6, R25, 0x1 ;  /* 0x0000000119067836 */ /* 0x000fe40000000000 */
[----:B------:R-:W-:-:S03]  /*0590*/  IMAD.MOV.U32 R7, RZ, RZ, RZ ;  /* 0x000000ffff077224 */ /* 0x000fc600078e00ff */
[----:B------:R-:W-:-:S07]  /*05a0*/  LOP3.LUT R6, R6, 0x3, RZ, 0xc0, !PT ;  /* 0x0000000306067812 */ /* 0x000fce00078ec0ff */
.L_x_120:
        /* <DEDUP_REMOVED lines=19> */
[----:B------:R-:W-:Y:S01]  /*06e0*/  IADD3 R6, P0, PT, R6, -0x1, RZ ;  /* 0xffffffff06067810 */ /* 0x000fe20007f1e0ff */
[----:B------:R-:W-:Y:S05]  /*06f0*/  YIELD ;  /* 0x0000000000007946 */ /* 0x000fea0003800000 */
[----:B------:R-:W-:Y:S01]  /*0700*/  IADD3.X R7, PT, PT, R7, -0x1, RZ, P0, !PT ;  /* 0xffffffff07077810 */ /* 0x000fe200007fe4ff */
[----:B------:R-:W-:Y:S01]  /*0710*/  BSSY.RECONVERGENT B1, `(.L_x_118) ;  /* 0x0000014000017945 */ /* 0x000fe20003800200 */
[----:B------:R-:W-:-:S04]  /*0720*/  ISETP.NE.U32.AND P0, PT, R6, RZ, PT ;  /* 0x000000ff0600720c */ /* 0x000fc80003f05070 */
        /* <DEDUP_REMOVED lines=15> */
[----:B---3--:R-:W-:Y:S05]  /*0820*/  CALL.REL.NOINC `($__internal_9_$__cuda_sm20_div_rn_f64_full) ;  /* 0x0000000c00007944 */ /* 0x008fea0003c00000 */
[----:B------:R-:W-:Y:S02]  /*0830*/  IMAD.MOV.U32 R4, RZ, RZ, R20 ;  /* 0x000000ffff047224 */ /* 0x000fe400078e0014 */
[----:B------:R-:W-:-:S07]  /*0840*/  IMAD.MOV.U32 R5, RZ, RZ, R21 ;  /* 0x000000ffff057224 */ /* 0x000fce00078e0015 */
.L_x_119:
[----:B---3--:R-:W-:Y:S05]  /*0850*/  BSYNC.RECONVERGENT B1 ;  /* 0x0000000000017941 */ /* 0x008fea0003800200 */
.L_x_118:
[----:B------:R-:W-:Y:S02]  /*0860*/  IMAD.U32 R10, RZ, RZ, UR6 ;  /* 0x00000006ff0a7e24 */ /* 0x000fe4000f8e00ff */
[----:B------:R-:W-:Y:S01]  /*0870*/  IMAD.U32 R11, RZ, RZ, UR7 ;  /* 0x00000007ff0b7e24 */ /* 0x000fe2000f8e00ff */
[----:B------:R-:W-:-:S04]  /*0880*/  IADD3 R26, P1, PT, R26, UR4, RZ ;  /* 0x000000041a1a7c10 */ /* 0x000fc8000ff3e0ff */
[----:B------:R1:W-:Y:S01]  /*0890*/  REDG.E.ADD.F64.RN.STRONG.GPU desc[UR14][R10.64], R4 ;  /* 0x000000040a0079a6 */ /* 0x0003e2000c12ff0e */
[----:B------:R-:W-:Y:S01]  /*08a0*/  IMAD.X R3, RZ, RZ, R3, P1 ;  /* 0x000000ffff037224 */ /* 0x000fe200008e0603 */
[----:B------:R-:W-:Y:S07]  /*08b0*/  @P0 BRA `(.L_x_120) ;  /* 0xfffffffc003c0947 */ /* 0x000fee000383ffff */
.L_x_117:
[----:B0-234-:R-:W-:Y:S05]  /*08c0*/  BSYNC B0 ;  /* 0x0000000000007941 */ /* 0x01dfea0003800000 */
.L_x_116:
[----:B------:R-:W-:-:S04]  /*08d0*/  ISETP.GE.U32.AND P0, PT, R25, 0x3, PT ;  /* 0x000000031900780c */ /* 0x000fc80003f06070 */
[----:B------:R-:W-:-:S13]  /*08e0*/  ISETP.GE.U32.AND.EX P0, PT, R24, RZ, PT, P0 ;  /* 0x000000ff1800720c */ /* 0x000fda0003f06100 */
[----:B------:R-:W-:Y:S05]  /*08f0*/  @!P0 EXIT ;  /* 0x000000000000894d */ /* 0x000fea0003800000 */
[----:B------:R-:W-:Y:S01]  /*0900*/  BSSY B0, `(.L_x_121) ;  /* 0x00000b1000007945 */ /* 0x000fe20003800000 */
.L_x_130:
        /* <DEDUP_REMOVED lines=35> */
[----:B------:R-:W-:Y:S05]  /*0b40*/  CALL.REL.NOINC `($__internal_9_$__cuda_sm20_div_rn_f64_full) ;  /* 0x0000000800387944 */ /* 0x000fea0003c00000 */
[----:B------:R-:W-:Y:S02]  /*0b50*/  IMAD.MOV.U32 R4, RZ, RZ, R20 ;  /* 0x000000ffff047224 */ /* 0x000fe400078e0014 */
[----:B------:R-:W-:-:S07]  /*0b60*/  IMAD.MOV.U32 R5, RZ, RZ, R21 ;  /* 0x000000ffff057224 */ /* 0x000fce00078e0015 */
.L_x_123:
[----:B------:R-:W-:Y:S05]  /*0b70*/  BSYNC.RECONVERGENT B1 ;  /* 0x0000000000017941 */ /* 0x000fea0003800200 */
.L_x_122:
        /* <DEDUP_REMOVED lines=42> */
.L_x_125:
[----:B------:R-:W-:Y:S05]  /*0e20*/  BSYNC.RECONVERGENT B1 ;  /* 0x0000000000017941 */ /* 0x000fea0003800200 */
.L_x_124:
        /* <DEDUP_REMOVED lines=42> */
.L_x_127:
[----:B------:R-:W-:Y:S05]  /*10d0*/  BSYNC.RECONVERGENT B1 ;  /* 0x0000000000017941 */ /* 0x000fea0003800200 */
.L_x_126:
        /* <DEDUP_REMOVED lines=42> */
.L_x_129:
[----:B------:R-:W-:Y:S05]  /*1380*/  BSYNC.RECONVERGENT B1 ;  /* 0x0000000000017941 */ /* 0x000fea0003800200 */
.L_x_128:
        /* <DEDUP_REMOVED lines=9> */
.L_x_121:
[----:B------:R-:W-:Y:S05]  /*1420*/  EXIT ;  /* 0x000000000000794d */ /* 0x000fea0003800000 */
        .weak           $__internal_9_$__cuda_sm20_div_rn_f64_full
        .type           $__internal_9_$__cuda_sm20_div_rn_f64_full,@function
        .size           $__internal_9_$__cuda_sm20_div_rn_f64_full,($__internal_10_$__cuda_sm20_div_u64 - $__internal_9_$__cuda_sm20_div_rn_f64_full)
$__internal_9_$__cuda_sm20_div_rn_f64_full:
        /* <DEDUP_REMOVED lines=66> */
.L_x_132:
        /* <DEDUP_REMOVED lines=16> */
.L_x_135:
[----:B------:R-:W-:Y:S01]  /*1950*/  LOP3.LUT R21, R13, 0x80000, RZ, 0xfc, !PT ;  /* 0x000800000d157812 */ /* 0x000fe200078efcff */
[----:B------:R-:W-:Y:S01]  /*1960*/  IMAD.MOV.U32 R20, RZ, RZ, R12 ;  /* 0x000000ffff147224 */ /* 0x000fe200078e000c */
[----:B------:R-:W-:Y:S06]  /*1970*/  BRA `(.L_x_133) ;  /* 0x0000000000087947 */ /* 0x000fec0003800000 */
.L_x_134:
[----:B------:R-:W-:Y:S01]  /*1980*/  LOP3.LUT R21, R15, 0x80000, RZ, 0xfc, !PT ;  /* 0x000800000f157812 */ /* 0x000fe200078efcff */
[----:B------:R-:W-:-:S07]  /*1990*/  IMAD.MOV.U32 R20, RZ, RZ, R14 ;  /* 0x000000ffff147224 */ /* 0x000fce00078e000e */
.L_x_133:
[----:B------:R-:W-:Y:S05]  /*19a0*/  BSYNC.RECONVERGENT B2 ;  /* 0x0000000000027941 */ /* 0x000fea0003800200 */
.L_x_131:
[----:B------:R-:W-:-:S04]  /*19b0*/  IMAD.MOV.U32 R5, RZ, RZ, 0x0 ;  /* 0x00000000ff057424 */ /* 0x000fc800078e00ff */
[----:B------:R-:W-:Y:S05]  /*19c0*/  RET.REL.NODEC R4 `(_Z12kernel1test1PxS_S_S_S_PdS0_S_S_) ;  /* 0xffffffe4048c7950 */ /* 0x000fea0003c3ffff */
        .weak           $__internal_10_$__cuda_sm20_div_u64
        .type           $__internal_10_$__cuda_sm20_div_u64,@function
        .size           $__internal_10_$__cuda_sm20_div_u64,(.L_x_189 - $__internal_10_$__cuda_sm20_div_u64)
$__internal_10_$__cuda_sm20_div_u64:
        /* <DEDUP_REMOVED lines=65> */
[----:B------:R-:W-:Y:S06]  /*1de0*/  RET.REL.NODEC R4 `(_Z12kernel1test1PxS_S_S_S_PdS0_S_S_) ;  /* 0xffffffe004847950 */ /* 0x000fec0003c3ffff */
.L_x_136:
        /* <DEDUP_REMOVED lines=9> */
.L_x_189:


//--------------------- .text._Z11kernel1testPxS_S_S_S_PdS0_S_S_ --------------------------
	.section	.text._Z11kernel1testPxS_S_S_S_PdS0_S_S_,"ax",@progbits
	.align	128
        .global         _Z11kernel1testPxS_S_S_S_PdS0_S_S_
        .type           _Z11kernel1testPxS_S_S_S_PdS0_S_S_,@function
        .size           _Z11kernel1testPxS_S_S_S_PdS0_S_S_,(.L_x_190 - _Z11kernel1testPxS_S_S_S_PdS0_S_S_)
        .other          _Z11kernel1testPxS_S_S_S_PdS0_S_S_,@"STO_CUDA_ENTRY STV_DEFAULT"
_Z11kernel1testPxS_S_S_S_PdS0_S_S_:
.text._Z11kernel1testPxS_S_S_S_PdS0_S_S_:
        /* <DEDUP_REMOVED lines=22> */
[----:B------:R-:W0:Y:S01]  /*0160*/  LDCU.64 UR14, c[0x0][0x3a8] ;  /* 0x00007500ff0e77ac */ /* 0x000e220008000a00 */
[----:B------:R-:W0:Y:S02]  /*0170*/  LDCU.128 UR16, c[0x0][0x3b0] ;  /* 0x00007600ff1077ac */ /* 0x000e240008000c00 */
[----:B0-----:R-:W-:-:S02]  /*0180*/  IMAD R5, R6, UR6, R5 ;  /* 0x0000000606057c24 */ /* 0x001fc4000f8e0205 */
[----:B-1234-:R-:W-:-:S07]  /*0190*/  IMAD R6, R6, UR7, RZ ;  /* 0x0000000706067c24 */ /* 0x01efce000f8e02ff */
.L_x_144:
        /* <DEDUP_REMOVED lines=11> */
.L_x_143:
        /* <DEDUP_REMOVED lines=43> */
[----:B------:R-:W-:Y:S05]  /*0500*/  CALL.REL.NOINC `($__internal_11_$__cuda_sm20_div_rn_f64_full) ;  /* 0x0000000000487944 */ /* 0x000fea0003c00000 */
[----:B------:R-:W-:Y:S02]  /*0510*/  IMAD.MOV.U32 R10, RZ, RZ, R18 ;  /* 0x000000ffff0a7224 */ /* 0x000fe400078e0012 */
[----:B------:R-:W-:-:S07]  /*0520*/  IMAD.MOV.U32 R11, RZ, RZ, R19 ;  /* 0x000000ffff0b7224 */ /* 0x000fce00078e0013 */
.L_x_142:
[----:B------:R-:W-:Y:S05]  /*0530*/  BSYNC.RECONVERGENT B3 ;  /* 0x0000000000037941 */ /* 0x000fea0003800200 */
.L_x_141:
[----:B------:R-:W-:-:S04]  /*0540*/  IADD3 R12, P1, PT, R24, UR14, RZ ;  /* 0x0000000e180c7c10 */ /* 0x000fc8000ff3e0ff */
[----:B------:R-:W-:-:S05]  /*0550*/  IADD3.X R13, PT, PT, R26, UR15, RZ, P1, !PT ;  /* 0x0000000f1a0d7c10 */ /* 0x000fca0008ffe4ff */
[----:B------:R0:W-:Y:S01]  /*0560*/  REDG.E.ADD.F64.RN.STRONG.GPU desc[UR4][R12.64], R10 ;  /* 0x0000000a0c0079a6 */ /* 0x0001e2000c12ff04 */
[----:B------:R-:W-:Y:S05]  /*0570*/  @!P0 BRA `(.L_x_143) ;  /* 0xfffffffc00348947 */ /* 0x000fea000383ffff */
[----:B------:R-:W-:Y:S05]  /*0580*/  BSYNC B2 ;  /* 0x0000000000027941 */ /* 0x000fea0003800000 */
.L_x_140:
[----:B------:R-:W0:Y:S02]  /*0590*/  LDC.64 R8, c[0x0][0x380] ;  /* 0x0000e000ff087b82 */ /* 0x000e240000000a00 */
[----:B0-----:R0:W5:Y:S02]  /*05a0*/  LDG.E.64 R10, desc[UR4][R8.64] ;  /* 0x00000004080a7981 */ /* 0x001164000c1e1b00 */
.L_x_139:
[----:B------:R-:W-:Y:S05]  /*05b0*/  BSYNC B1 ;  /* 0x0000000000017941 */ /* 0x000fea0003800000 */
.L_x_138:
[----:B------:R-:W-:-:S05]  /*05c0*/  IADD3 R3, P0, PT, R2, R3, RZ ;  /* 0x0000000302037210 */ /* 0x000fca0007f1e0ff */
[----:B------:R-:W-:Y:S01]  /*05d0*/  IMAD.X R4, RZ, RZ, R4, P0 ;  /* 0x000000ffff047224 */ /* 0x000fe200000e0604 */
[----:B-----5:R-:W-:-:S04]  /*05e0*/  ISETP.GE.U32.AND P0, PT, R3, R10, PT ;  /* 0x0000000a0300720c */ /* 0x020fc80003f06070 */
[----:B------:R-:W-:-:S13]  /*05f0*/  ISETP.GE.AND.EX P0, PT, R4, R11, PT, P0 ;  /* 0x0000000b0400720c */ /* 0x000fda0003f06300 */
[----:B------:R-:W-:Y:S05]  /*0600*/  @!P0 BRA `(.L_x_144) ;  /* 0xfffffff800e48947 */ /* 0x000fea000383ffff */
[----:B------:R-:W-:Y:S05]  /*0610*/  BSYNC B0 ;  /* 0x0000000000007941 */ /* 0x000fea0003800000 */
.L_x_137:
[----:B------:R-:W-:Y:S05]  /*0620*/  EXIT ;  /* 0x000000000000794d */ /* 0x000fea0003800000 */
        .weak           $__internal_11_$__cuda_sm20_div_rn_f64_full
        .type           $__internal_11_$__cuda_sm20_div_rn_f64_full,@function
        .size           $__internal_11_$__cuda_sm20_div_rn_f64_full,(.L_x_190 - $__internal_11_$__cuda_sm20_div_rn_f64_full)
$__internal_11_$__cuda_sm20_div_rn_f64_full:
        /* <DEDUP_REMOVED lines=68> */
.L_x_146:
        /* <DEDUP_REMOVED lines=16> */
.L_x_149:
[----:B------:R-:W-:Y:S01]  /*0b70*/  LOP3.LUT R19, R15, 0x80000, RZ, 0xfc, !PT ;  /* 0x000800000f137812 */ /* 0x000fe200078efcff */
[----:B------:R-:W-:Y:S01]  /*0b80*/  IMAD.MOV.U32 R18, RZ, RZ, R14 ;  /* 0x000000ffff127224 */ /* 0x000fe200078e000e */
[----:B------:R-:W-:Y:S06]  /*0b90*/  BRA `(.L_x_147) ;  /* 0x0000000000087947 */ /* 0x000fec0003800000 */
.L_x_148:
[----:B------:R-:W-:Y:S01]  /*0ba0*/  LOP3.LUT R19, R11, 0x80000, RZ, 0xfc, !PT ;  /* 0x000800000b137812 */ /* 0x000fe200078efcff */
[----:B------:R-:W-:-:S07]  /*0bb0*/  IMAD.MOV.U32 R18, RZ, RZ, R10 ;  /* 0x000000ffff127224 */ /* 0x000fce00078e000a */
.L_x_147:
[----:B------:R-:W-:Y:S05]  /*0bc0*/  BSYNC.RECONVERGENT B4 ;  /* 0x0000000000047941 */ /* 0x000fea0003800200 */
.L_x_145:
[----:B------:R-:W-:Y:S02]  /*0bd0*/  IMAD.MOV.U32 R10, RZ, RZ, R0 ;  /* 0x000000ffff0a7224 */ /* 0x000fe400078e0000 */
[----:B------:R-:W-:-:S04]  /*0be0*/  IMAD.MOV.U32 R11, RZ, RZ, 0x0 ;  /* 0x00000000ff0b7424 */ /* 0x000fc800078e00ff */
[----:B------:R-:W-:Y:S05]  /*0bf0*/  RET.REL.NODEC R10 `(_Z11kernel1testPxS_S_S_S_PdS0_S_S_) ;  /* 0xfffffff40a007950 */ /* 0x000fea0003c3ffff */
.L_x_150:
        /* <DEDUP_REMOVED lines=16> */
.L_x_190:


//--------------------- .text._Z11kerneltest1PxS_S_S_S_PdS0_S_S_S_S_S_ --------------------------
	.section	.text._Z11kerneltest1PxS_S_S_S_PdS0_S_S_S_S_S_,"ax",@progbits
	.align	128
        .global         _Z11kerneltest1PxS_S_S_S_PdS0_S_S_S_S_S_
        .type           _Z11kerneltest1PxS_S_S_S_PdS0_S_S_S_S_S_,@function
        .size           _Z11kerneltest1PxS_S_S_S_PdS0_S_S_S_S_S_,(.L_x_191 - _Z11kerneltest1PxS_S_S_S_PdS0_S_S_S_S_S_)
        .other          _Z11kerneltest1PxS_S_S_S_PdS0_S_S_S_S_S_,@"STO_CUDA_ENTRY STV_DEFAULT"
_Z11kerneltest1PxS_S_S_S_PdS0_S_S_S_S_S_:
.text._Z11kerneltest1PxS_S_S_S_PdS0_S_S_S_S_S_:
[----:B------:R-:W-:Y:S08]  /*0000*/  LDC R1, c[0x0][0x37c] ;  /* 0x0000df00ff017b82 */ /* 0x000ff00000000800 */
[----:B------:R-:W0:Y:S01]  /*0010*/  LDC.64 R2, c[0x0][0x380] ;  /* 0x0000e000ff027b82 */ /* 0x000e220000000a00 */
[----:B------:R-:W0:Y:S01]  /*0020*/  LDCU.64 UR4, c[0x0][0x358] ;  /* 0x00006b00ff0477ac */ /* 0x000e220008000a00 */
[----:B------:R-:W1:Y:S01]  /*0030*/  LDCU.64 UR6, c[0x0][0x390] ;  /* 0x00007200ff0677ac */ /* 0x000e620008000a00 */
[----:B0-----:R-:W2:Y:S01]  /*0040*/  LDG.E.64 R2, desc[UR4][R2.64] ;  /* 0x0000000402027981 */ /* 0x001ea2000c1e1b00 */
[----:B------:R-:W0:Y:S04]  /*0050*/  S2R R5, SR_TID.X ;  /* 0x0000000000057919 */ /* 0x000e280000002100 */
[----:B------:R-:W3:Y:S01]  /*0060*/  LDC R0, c[0x0][0x360] ;  /* 0x0000d800ff007b82 */ /* 0x000ee20000000800 */
[C---:B--2---:R-:W-:Y:S01]  /*0070*/  IMAD.SHL.U32 R14, R2.reuse, 0x8, RZ ;  /* 0x00000008020e7824 */ /* 0x044fe200078e00ff */
[----:B------:R-:W-:-:S04]  /*0080*/  SHF.L.U64.HI R4, R2, 0x3, R3 ;  /* 0x0000000302047819 */ /* 0x000fc80000010203 */
[----:B-1----:R-:W-:-:S04]  /*0090*/  IADD3 R16, P0, PT, R14, UR6, RZ ;  /* 0x000000060e107c10 */ /* 0x002fc8000ff1e0ff */
[----:B------:R-:W-:-:S06]  /*00a0*/  IADD3.X R17, PT, PT, R4, UR7, RZ, P0, !PT ;  /* 0x0000000704117c10 */ /* 0x000fcc00087fe4ff */
[----:B------:R-:W2:Y:S01]  /*00b0*/  LDG.E.64 R16, desc[UR4][R16.64] ;  /* 0x0000000410107981 */ /* 0x000ea2000c1e1b00 */
[----:B------:R-:W0:Y:S01]  /*00c0*/  S2UR UR6, SR_CTAID.X ;  /* 0x00000000000679c3 */ /* 0x000e220000002500 */
[----:B------:R-:W3:Y:S02]  /*00d0*/  LDCU UR7, c[0x0][0x370] ;  /* 0x00006e00ff0777ac */ /* 0x000ee40008000800 */
[C---:B---3--:R-:W-:Y:S02]  /*00e0*/  IMAD R2, R0.reuse, UR7, RZ ;  /* 0x0000000700027c24 */ /* 0x048fe4000f8e02ff */
[----:B0-----:R-:W-:-:S05]  /*00f0*/  IMAD R3, R0, UR6, R5 ;  /* 0x0000000600037c24 */ /* 0x001fca000f8e0205 */
[----:B--2---:R-:W-:-:S04]  /*0100*/  ISETP.GT.U32.AND P0, PT, R16, R3, PT ;  /* 0x000000031000720c */ /* 0x004fc80003f04070 */
[----:B------:R-:W-:-:S13]  /*0110*/  ISETP.GT.AND.EX P0, PT, R17, RZ, PT, P0 ;  /* 0x000000ff1100720c */ /* 0x000fda0003f04300 */
[----:B------:R-:W-:Y:S05]  /*0120*/  @!P0 EXIT ;  /* 0x000000000000894d */ /* 0x000fea0003800000 */
[----:B------:R-:W0:Y:S01]  /*0130*/  S2R R5, SR_TID.Y ;  /* 0x0000000000057919 */ /* 0x000e220000002200 */
[----:B------:R-:W0:Y:S01]  /*0140*/  S2UR UR6, SR_CTAID.Y ;  /* 0x00000000000679c3 */ /* 0x000e220000002600 */
[----:B------:R-:W1:Y:S01]  /*0150*/  LDCU.64 UR8, c[0x0][0x3d0] ;  /* 0x00007a00ff0877ac */ /* 0x000e620008000a00 */
[----:B------:R-:W2:Y:S06]  /*0160*/  LDCU.64 UR10, c[0x0][0x3c0] ;  /* 0x00007800ff0a77ac */ /* 0x000eac0008000a00 */
[----:B------:R-:W0:Y:S01]  /*0170*/  LDC R6, c[0x0][0x364] ;  /* 0x0000d900ff067b82 */ /* 0x000e220000000800 */
[----:B------:R-:W3:Y:S01]  /*0180*/  LDCU UR7, c[0x0][0x374] ;  /* 0x00006e80ff0777ac */ /* 0x000ee20008000800 */
[----:B------:R-:W4:Y:S01]  /*0190*/  LDCU.128 UR12, c[0x0][0x3b0] ;  /* 0x00007600ff0c77ac */ /* 0x000f220008000c00 */
[----:B-1----:R-:W-:-:S04]  /*01a0*/  IADD3 R14, P0, PT, R14, UR8, RZ ;  /* 0x000000080e0e7c10 */ /* 0x002fc8000ff1e0ff */
[----:B------:R-:W-:Y:S01]  /*01b0*/  IADD3.X R15, PT, PT, R4, UR9, RZ, P0, !PT ;  /* 0x00000009040f7c10 */ /* 0x000fe200087fe4ff */
[----:B------:R-:W-:Y:S02]  /*01c0*/  IMAD.MOV.U32 R4, RZ, RZ, RZ ;  /* 0x000000ffff047224 */ /* 0x000fe400078e00ff */
[C---:B0-----:R-:W-:Y:S02]  /*01d0*/  IMAD R5, R6.reuse, UR6, R5 ;  /* 0x0000000606057c24 */ /* 0x041fe4000f8e0205 */
[----:B--234-:R-:W-:-:S07]  /*01e0*/  IMAD R6, R6, UR7, RZ ;  /* 0x0000000706067c24 */ /* 0x01cfce000f8e02ff */
.L_x_156:
[----:B------:R-:W2:Y:S01]  /*01f0*/  LDG.E.64 R8, desc[UR4][R14.64] ;  /* 0x000000040e087981 */ /* 0x000ea2000c1e1b00 */
[----:B0-----:R-:W0:Y:S01]  /*0200*/  LDCU.64 UR6, c[0x0][0x398] ;  /* 0x00007300ff0677ac */ /* 0x001e220008000a00 */
[----:B--2---:R-:W-:-:S05]  /*0210*/  IADD3 R0, P0, PT, R8, R3, RZ ;  /* 0x0000000308007210 */ /* 0x004fca0007f1e0ff */
[----:B------:R-:W-:Y:S01]  /*0220*/  IMAD.X R9, R9, 0x1, R4, P0 ;  /* 0x0000000109097824 */ /* 0x000fe200000e0604 */
[----:B0-----:R-:W-:-:S04]  /*0230*/  LEA R8, P0, R0, UR6, 0x3 ;  /* 0x0000000600087c11 */ /* 0x001fc8000f8018ff */
[----:B------:R-:W-:Y:S01]  /*0240*/  LEA.HI.X R9, R0, UR7, R9, 0x3, P0 ;  /* 0x0000000700097c11 */ /* 0x000fe200080f1c09 */
[----:B------:R-:W0:Y:S05]  /*0250*/  LDCU.64 UR6, c[0x0][0x3a0] ;  /* 0x00007400ff0677ac */ /* 0x000e2a0008000a00 */
[----:B------:R-:W2:Y:S02]  /*0260*/  LDG.E.64 R8, desc[UR4][R8.64] ;  /* 0x0000000408087981 */ /* 0x000ea4000c1e1b00 */
[C---:B--2---:R-:W-:Y:S01]  /*0270*/  IMAD.SHL.U32 R7, R8.reuse, 0x8, RZ ;  /* 0x0000000808077824 */ /* 0x044fe200078e00ff */
[----:B------:R-:W-:-:S04]  /*0280*/  SHF.L.U64.HI R0, R8, 0x3, R9 ;  /* 0x0000000308007819 */ /* 0x000fc80000010209 */
[----:B0-----:R-:W-:-:S04]  /*0290*/  IADD3 R12, P0, PT, R7, UR6, RZ ;  /* 0x00000006070c7c10 */ /* 0x001fc8000ff1e0ff */
[----:B------:R-:W-:-:S06]  /*02a0*/  IADD3.X R13, PT, PT, R0, UR7, RZ, P0, !PT ;  /* 0x00000007000d7c10 */ /* 0x000fcc00087fe4ff */
[----:B------:R-:W2:Y:S01]  /*02b0*/  LDG.E.64 R12, desc[UR4][R12.64] ;  /* 0x000000040c0c7981 */ /* 0x000ea2000c1e1b00 */
[----:B------:R-:W-:Y:S01]  /*02c0*/  IADD3 R3, P0, PT, R2, R3, RZ ;  /* 0x0000000302037210 */ /* 0x000fe20007f1e0ff */
[----:B------:R-:W-:Y:S04]  /*02d0*/  BSSY B0, `(.L_x_151) ;  /* 0x000003c000007945 */ /* 0x000fe80003800000 */
[----:B------:R-:W-:Y:S01]  /*02e0*/  IMAD.X R4, RZ, RZ, R4, P0 ;  /* 0x000000ffff047224 */ /* 0x000fe200000e0604 */
[----:B------:R-:W-:-:S04]  /*02f0*/  ISETP.GE.U32.AND P0, PT, R3, R16, PT ;  /* 0x000000100300720c */ /* 0x000fc80003f06070 */
[----:B------:R-:W-:Y:S02]  /*0300*/  ISETP.GE.AND.EX P0, PT, R4, R17, PT, P0 ;  /* 0x000000110400720c */ /* 0x000fe40003f06300 */
[----:B--2---:R-:W-:-:S04]  /*0310*/  ISETP.GT.U32.AND P1, PT, R12, R5, PT ;  /* 0x000000050c00720c */ /* 0x004fc80003f24070 */
[----:B------:R-:W-:-:S13]  /*0320*/  ISETP.GT.AND.EX P1, PT, R13, RZ, PT, P1 ;  /* 0x000000ff0d00720c */ /* 0x000fda0003f24310 */
[----:B------:R-:W-:Y:S05]  /*0330*/  @!P1 BRA `(.L_x_152) ;  /* 0x0000000000d49947 */ /* 0x000fea0003800000 */
[----:B------:R-:W0:Y:S01]  /*0340*/  LDCU.64 UR6, c[0x0][0x3a8] ;  /* 0x00007500ff0677ac */ /* 0x000e220008000a00 */
[----:B------:R-:W-:Y:S01]  /*0350*/  IMAD.MOV.U32 R33, RZ, RZ, RZ ;  /* 0x000000ffff217224 */ /* 0x000fe200078e00ff */
[----:B------:R-:W1:Y:S01]  /*0360*/  LDCU.64 UR8, c[0x0][0x3d8] ;  /* 0x00007b00ff0877ac */ /* 0x000e620008000a00 */
[C---:B0-----:R-:W-:Y:S02]  /*0370*/  IADD3 R10, P1, PT, R7.reuse, UR6, RZ ;  /* 0x00000006070a7c10 */ /* 0x041fe4000ff3e0ff */
[----:B-1----:R-:W-:Y:S01]  /*0380*/  IADD3 R8, P2, PT, R7, UR8, RZ ;  /* 0x0000000807087c10 */ /* 0x002fe2000ff5e0ff */
[----:B------:R-:W-:Y:S01]  /*0390*/  IMAD.MOV.U32 R7, RZ, RZ, R5 ;  /* 0x000000ffff077224 */ /* 0x000fe200078e0005 */
[C---:B------:R-:W-:Y:S02]  /*03a0*/  IADD3.X R11, PT, PT, R0.reuse, UR7, RZ, P1, !PT ;  /* 0x00000007000b7c10 */ /* 0x040fe40008ffe4ff */
[----:B------:R-:W-:-:S09]  /*03b0*/  IADD3.X R9, PT, PT, R0, UR9, RZ, P2, !PT ;  /* 0x0000000900097c10 */ /* 0x000fd200097fe4ff */
.L_x_155:
        /* <DEDUP_REMOVED lines=14> */
[----:B------:R-:W-:Y:S01]  /*04a0*/  IMAD.MOV.U32 R18, RZ, RZ, 0x1 ;  /* 0x00000001ff127424 */ /* 0x000fe200078e00ff */
[----:B------:R-:W-:Y:S05]  /*04b0*/  YIELD ;  /* 0x0000000000007946 */ /* 0x000fea0003800000 */
[----:B------:R-:W-:Y:S01]  /*04c0*/  UMOV UR6, 0x33333333 ;  /* 0x3333333300067882 */ /* 0x000fe20000000000 */
[----:B------:R-:W-:Y:S01]  /*04d0*/  UMOV UR7, 0x3feb3333 ;  /* 0x3feb333300077882 */ /* 0x000fe20000000000 */
[----:B------:R-:W-:Y:S01]  /*04e0*/  IADD3 R7, P1, PT, R6, R7, RZ ;  /* 0x0000000706077210 */ /* 0x000fe20007f3e0ff */
[----:B------:R-:W-:Y:S04]  /*04f0*/  BSSY.RECONVERGENT B1, `(.L_x_153) ;  /* 0x0000017000017945 */ /* 0x000fe80003800200 */
[----:B------:R-:W-:Y:S01]  /*0500*/  IMAD.X R33, RZ, RZ, R33, P1 ;  /* 0x000000ffff217224 */ /* 0x000fe200008e0621 */
[----:B------:R-:W-:-:S04]  /*0510*/  ISETP.GE.U32.AND P1, PT, R7, R12, PT ;  /* 0x0000000c0700720c */ /* 0x000fc80003f26070 */
[----:B------:R-:W-:Y:S01]  /*0520*/  ISETP.GE.AND.EX P1, PT, R33, R13, PT, P1 ;  /* 0x0000000d2100720c */ /* 0x000fe20003f26310 */
[----:B--2---:R-:W0:Y:S01]  /*0530*/  I2F.F64.S64 R20, R20 ;  /* 0x0000001400147312 */ /* 0x004e220000301c00 */
[----:B---3--:R-:W-:-:S07]  /*0540*/  DMUL R22, R22, UR6 ;  /* 0x0000000616167c28 */ /* 0x008fce0008000000 */
[----:B0-----:R-:W0:Y:S03]  /*0550*/  MUFU.RCP64H R19, R21 ;  /* 0x0000001500137308 */ /* 0x001e260000001800 */
[----:B------:R-:W-:Y:S01]  /*0560*/  FSETP.GEU.AND P3, PT, |R23|, 6.5827683646048100446e-37, PT ;  /* 0x036000001700780b */ /* 0x000fe20003f6e200 */
        /* <DEDUP_REMOVED lines=12> */
[----:B------:R-:W-:Y:S05]  /*0630*/  CALL.REL.NOINC `($__internal_12_$__cuda_sm20_div_rn_f64_full) ;  /* 0x0000000000207944 */ /* 0x000fea0003c00000 */
[----:B------:R-:W-:Y:S02]  /*0640*/  IMAD.MOV.U32 R18, RZ, RZ, R26 ;  /* 0x000000ffff127224 */ /* 0x000fe400078e001a */
[----:B------:R-:W-:-:S07]  /*0650*/  IMAD.MOV.U32 R19, RZ, RZ, R27 ;  /* 0x000000ffff137224 */ /* 0x000fce00078e001b */
.L_x_154:
[----:B------:R-:W-:Y:S05]  /*0660*/  BSYNC.RECONVERGENT B1 ;  /* 0x0000000000017941 */ /* 0x000fea0003800200 */
.L_x_153:
[----:B------:R0:W-:Y:S01]  /*0670*/  REDG.E.ADD.F64.RN.STRONG.GPU desc[UR4][R10.64], R18 ;  /* 0x000000120a0079a6 */ /* 0x0001e2000c12ff04 */
[----:B------:R-:W-:Y:S05]  /*0680*/  @!P1 BRA `(.L_x_155) ;  /* 0xfffffffc004c9947 */ /* 0x000fea000383ffff */
.L_x_152:
[----:B------:R-:W-:Y:S05]  /*0690*/  BSYNC B0 ;  /* 0x0000000000007941 */ /* 0x000fea0003800000 */
.L_x_151:
[----:B------:R-:W-:Y:S05]  /*06a0*/  @!P0 BRA `(.L_x_156) ;  /* 0xfffffff800d08947 */ /* 0x000fea000383ffff */
[----:B------:R-:W-:Y:S05]  /*06b0*/  EXIT ;  /* 0x000000000000794d */ /* 0x000fea0003800000 */
        .weak           $__internal_12_$__cuda_sm20_div_rn_f64_full
        .type           $__internal_12_$__cuda_sm20_div_rn_f64_full,@function
        .size           $__internal_12_$__cuda_sm20_div_rn_f64_full,(.L_x_191 - $__internal_12_$__cuda_sm20_div_rn_f64_full)
$__internal_12_$__cuda_sm20_div_rn_f64_full:
        /* <DEDUP_REMOVED lines=12> */
[----:B------:R-:W-:Y:S02]  /*0780*/  @!P4 LOP3.LUT R27, R21, 0x7ff00000, RZ, 0xc0, !PT ;  /* 0x7ff00000151bc812 */ /* 0x000fe400078ec0ff */
[----:B------:R-:W0:Y:S02]  /*0790*/  MUFU.RCP64H R25, R19 ;  /* 0x0000001300197308 */ /* 0x000e240000001800 */
[----:B------:R-:W-:Y:S02]  /*07a0*/  @!P4 ISETP.GE.U32.AND P5, PT, R32, R27, PT ;  /* 0x0000001b2000c20c */ /* 0x000fe40003fa6070 */
[----:B------:R-:W-:Y:S02]  /*07b0*/  @!P2 LOP3.LUT R35, R19, 0x7ff00000, RZ, 0xc0, !PT ;  /* 0x7ff000001323a812 */ /* 0x000fe400078ec0ff */
        /* <DEDUP_REMOVED lines=50> */
.L_x_158:
        /* <DEDUP_REMOVED lines=16> */
.L_x_161:
[----:B------:R-:W-:Y:S01]  /*0be0*/  LOP3.LUT R27, R21, 0x80000, RZ, 0xfc, !PT ;  /* 0x00080000151b7812 */ /* 0x000fe200078efcff */
[----:B------:R-:W-:Y:S01]  /*0bf0*/  IMAD.MOV.U32 R26, RZ, RZ, R20 ;  /* 0x000000ffff1a7224 */ /* 0x000fe200078e0014 */
[----:B------:R-:W-:Y:S06]  /*0c00*/  BRA `(.L_x_159) ;  /* 0x0000000000087947 */ /* 0x000fec0003800000 */
.L_x_160:
[----:B------:R-:W-:Y:S01]  /*0c10*/  LOP3.LUT R27, R23, 0x80000, RZ, 0xfc, !PT ;  /* 0x00080000171b7812 */ /* 0x000fe200078efcff */
[----:B------:R-:W-:-:S07]  /*0c20*/  IMAD.MOV.U32 R26, RZ, RZ, R22 ;  /* 0x000000ffff1a7224 */ /* 0x000fce00078e0016 */
.L_x_159:
[----:B------:R-:W-:Y:S05]  /*0c30*/  BSYNC.RECONVERGENT B2 ;  /* 0x0000000000027941 */ /* 0x000fea0003800200 */
.L_x_157:
[----:B------:R-:W-:Y:S02]  /*0c40*/  IMAD.MOV.U32 R18, RZ, RZ, R0 ;  /* 0x000000ffff127224 */ /* 0x000fe400078e0000 */
[----:B------:R-:W-:-:S04]  /*0c50*/  IMAD.MOV.U32 R19, RZ, RZ, 0x0 ;  /* 0x00000000ff137424 */ /* 0x000fc800078e00ff */
[----:B------:R-:W-:Y:S05]  /*0c60*/  RET.REL.NODEC R18 `(_Z11kerneltest1PxS_S_S_S_PdS0_S_S_S_S_S_) ;  /* 0xfffffff012e47950 */ /* 0x000fea0003c3ffff */
.L_x_162:
        /* <DEDUP_REMOVED lines=9> */
.L_x_191:


//--------------------- .text._Z10kerneltestPxS_S_S_S_PdS0_S_S_S_S_S_ --------------------------
	.section	.text._Z10kerneltestPxS_S_S_S_PdS0_S_S_S_S_S_,"ax",@progbits
	.align	128
        .global         _Z10kerneltestPxS_S_S_S_PdS0_S_S_S_S_S_
        .type           _Z10kerneltestPxS_S_S_S_PdS0_S_S_S_S_S_,@function
        .size           _Z10kerneltestPxS_S_S_S_PdS0_S_S_S_S_S_,(.L_x_192 - _Z10kerneltestPxS_S_S_S_PdS0_S_S_S_S_S_)
        .other          _Z10kerneltestPxS_S_S_S_PdS0_S_S_S_S_S_,@"STO_CUDA_ENTRY STV_DEFAULT"
_Z10kerneltestPxS_S_S_S_PdS0_S_S_S_S_S_:
.text._Z10kerneltestPxS_S_S_S_PdS0_S_S_S_S_S_:
[----:B------:R-:W-:Y:S08]  /*0000*/  LDC R1, c[0x0][0x37c] ;  /* 0x0000df00ff017b82 */ /* 0x000ff00000000800 */
[----:B------:R-:W0:Y:S01]  /*0010*/  LDC.64 R2, c[0x0][0x380] ;  /* 0x0000e000ff027b82 */ /* 0x000e220000000a00 */
[----:B------:R-:W0:Y:S07]  /*0020*/  LDCU.64 UR4, c[0x0][0x358] ;  /* 0x00006b00ff0477ac */ /* 0x000e2e0008000a00 */
[----:B------:R-:W1:Y:S01]  /*0030*/  LDC.64 R4, c[0x0][0x388] ;  /* 0x0000e200ff047b82 */ /* 0x000e620000000a00 */
[----:B0-----:R-:W2:Y:S04]  /*0040*/  LDG.E.64 R2, desc[UR4][R2.64] ;  /* 0x0000000402027981 */ /* 0x001ea8000c1e1b00 */
[----:B-1----:R0:W3:Y:S03]  /*0050*/  LDG.E.64 R10, desc[UR4][R4.64] ;  /* 0x00000004040a7981 */ /* 0x0020e6000c1e1b00 */
[----:B------:R-:W1:Y:S01]  /*0060*/  S2UR UR6, SR_CTAID.Z ;  /* 0x00000000000679c3 */ /* 0x000e620000002700 */
[----:B------:R-:W1:Y:S07]  /*0070*/  S2R R7, SR_TID.Z ;  /* 0x0000000000077919 */ /* 0x000e6e0000002300 */
[----:B------:R-:W1:Y:S02]  /*0080*/  LDC R0, c[0x0][0x368] ;  /* 0x0000da00ff007b82 */ /* 0x000e640000000800 */
[C---:B-1----:R-:W-:Y:S01]  /*0090*/  IMAD R7, R0.reuse, UR6, R7 ;  /* 0x0000000600077c24 */ /* 0x042fe2000f8e0207 */
[----:B------:R-:W1:Y:S04]  /*00a0*/  LDCU UR6, c[0x0][0x378] ;  /* 0x00006f00ff0677ac */ /* 0x000e680008000800 */
[----:B--2---:R-:W-:Y:S01]  /*00b0*/  IADD3 R9, P0, PT, R7, R2, RZ ;  /* 0x0000000207097210 */ /* 0x004fe20007f1e0ff */
[----:B-1----:R-:W-:-:S04]  /*00c0*/  IMAD R2, R0, UR6, RZ ;  /* 0x0000000600027c24 */ /* 0x002fc8000f8e02ff */
[----:B0-----:R-:W-:Y:S01]  /*00d0*/  IMAD.X R4, RZ, RZ, R3, P0 ;  /* 0x000000ffff047224 */ /* 0x001fe200000e0603 */
[----:B---3--:R-:W-:-:S04]  /*00e0*/  ISETP.GE.U32.AND P0, PT, R9, R10, PT ;  /* 0x0000000a0900720c */ /* 0x008fc80003f06070 */
[----:B------:R-:W-:-:S13]  /*00f0*/  ISETP.GE.AND.EX P0, PT, R4, R11, PT, P0 ;  /* 0x0000000b0400720c */ /* 0x000fda0003f06300 */
[----:B------:R-:W-:Y:S05]  /*0100*/  @P0 EXIT ;  /* 0x000000000000094d */ /* 0x000fea0003800000 */
[----:B------:R-:W0:Y:S01]  /*0110*/  S2R R5, SR_TID.X ;  /* 0x0000000000057919 */ /* 0x000e220000002100 */
[----:B------:R-:W0:Y:S01]  /*0120*/  LDC R6, c[0x0][0x360] ;  /* 0x0000d800ff067b82 */ /* 0x000e220000000800 */
[----:B------:R-:W1:Y:S01]  /*0130*/  LDCU UR7, c[0x0][0x370] ;  /* 0x00006e00ff0777ac */ /* 0x000e620008000800 */
[----:B------:R-:W-:Y:S01]  /*0140*/  IMAD.MOV.U32 R3, RZ, RZ, R9 ;  /* 0x000000ffff037224 */ /* 0x000fe200078e0009 */
[----:B------:R-:W2:Y:S01]  /*0150*/  S2R R7, SR_TID.Y ;  /* 0x0000000000077919 */ /* 0x000ea20000002200 */
[----:B------:R-:W3:Y:S04]  /*0160*/  LDCU.64 UR10, c[0x0][0x3c0] ;  /* 0x00007800ff0a77ac */ /* 0x000ee80008000a00 */
[----:B------:R-:W0:Y:S01]  /*0170*/  S2UR UR6, SR_CTAID.X ;  /* 0x00000000000679c3 */ /* 0x000e220000002500 */
[----:B------:R-:W4:Y:S07]  /*0180*/  LDCU.128 UR12, c[0x0][0x3b0] ;  /* 0x00007600ff0c77ac */ /* 0x000f2e0008000c00 */
[----:B------:R-:W2:Y:S08]  /*0190*/  S2UR UR8, SR_CTAID.Y ;  /* 0x00000000000879c3 */ /* 0x000eb00000002600 */
[----:B------:R-:W2:Y:S01]  /*01a0*/  LDC R30, c[0x0][0x364] ;  /* 0x0000d900ff1e7b82 */ /* 0x000ea20000000800 */
[----:B------:R-:W5:Y:S01]  /*01b0*/  LDCU UR9, c[0x0][0x374] ;  /* 0x00006e80ff0977ac */ /* 0x000f620008000800 */
[----:B0-----:R-:W-:-:S02]  /*01c0*/  IMAD R5, R6, UR6, R5 ;  /* 0x0000000606057c24 */ /* 0x001fc4000f8e0205 */
[----:B-1----:R-:W-:Y:S02]  /*01d0*/  IMAD R6, R6, UR7, RZ ;  /* 0x0000000706067c24 */ /* 0x002fe4000f8e02ff */
[C---:B--2---:R-:W-:Y:S02]  /*01e0*/  IMAD R7, R30.reuse, UR8, R7 ;  /* 0x000000081e077c24 */ /* 0x044fe4000f8e0207 */
[----:B---345:R-:W-:-:S07]  /*01f0*/  IMAD R30, R30, UR9, RZ ;  /* 0x000000091e1e7c24 */ /* 0x038fce000f8e02ff */
.L_x_172:
[----:B0-----:R-:W0:Y:S02]  /*0200*/  LDCU.64 UR6, c[0x0][0x390] ;  /* 0x00007200ff0677ac */ /* 0x001e240008000a00 */
[----:B01----:R-:W-:-:S04]  /*0210*/  LEA R8, P0, R3, UR6, 0x3 ;  /* 0x0000000603087c11 */ /* 0x003fc8000f8018ff */
        /* <DEDUP_REMOVED lines=9> */
.L_x_171:
[----:B0-----:R-:W0:Y:S02]  /*02b0*/  LDCU.64 UR6, c[0x0][0x3d0] ;  /* 0x00007a00ff0677ac */ /* 0x001e240008000a00 */
[----:B0-----:R-:W-:-:S04]  /*02c0*/  LEA R12, P0, R3, UR6, 0x3 ;  /* 0x00000006030c7c11 */ /* 0x001fc8000f8018ff */
[----:B------:R-:W-:Y:S01]  /*02d0*/  LEA.HI.X R13, R3, UR7, R4, 0x3, P0 ;  /* 0x00000007030d7c11 */ /* 0x000fe200080f1c04 */
[----:B------:R-:W0:Y:S04]  /*02e0*/  LDCU.64 UR6, c[0x0][0x398] ;  /* 0x00007300ff0677ac */ /* 0x000e280008000a00 */
[----:B------:R-:W2:Y:S02]  /*02f0*/  LDG.E.64 R10, desc[UR4][R12.64] ;  /* 0x000000040c0a7981 */ /* 0x000ea4000c1e1b00 */
[----:B--2---:R-:W-:-:S05]  /*0300*/  IADD3 R0, P0, PT, R10, R31, RZ ;  /* 0x0000001f0a007210 */ /* 0x004fca0007f1e0ff */
[----:B------:R-:W-:Y:S01]  /*0310*/  IMAD.X R11, R11, 0x1, R33, P0 ;  /* 0x000000010b0b7824 */ /* 0x000fe200000e0621 */
[----:B0-----:R-:W-:-:S04]  /*0320*/  LEA R14, P0, R0, UR6, 0x3 ;  /* 0x00000006000e7c11 */ /* 0x001fc8000f8018ff */
[----:B------:R-:W-:Y:S01]  /*0330*/  LEA.HI.X R15, R0, UR7, R11, 0x3, P0 ;  /* 0x00000007000f7c11 */ /* 0x000fe200080f1c0b */
[----:B------:R-:W0:Y:S04]  /*0340*/  LDCU.64 UR6, c[0x0][0x3a0] ;  /* 0x00007400ff0677ac */ /* 0x000e280008000a00 */
        /* <DEDUP_REMOVED lines=15> */
[----:B------:R-:W-:Y:S02]  /*0440*/  IMAD.MOV.U32 R35, RZ, RZ, R7 ;  /* 0x000000ffff237224 */ /* 0x000fe400078e0007 */
[----:B------:R-:W-:Y:S01]  /*0450*/  IMAD.MOV.U32 R37, RZ, RZ, RZ ;  /* 0x000000ffff257224 */ /* 0x000fe200078e00ff */
[----:B------:R-:W1:Y:S01]  /*0460*/  LDCU.64 UR8, c[0x0][0x3d8] ;  /* 0x00007b00ff0877ac */ /* 0x000e620008000a00 */
[C---:B0-----:R-:W-:Y:S02]  /*0470*/  IADD3 R12, P1, PT, R16.reuse, UR6, RZ ;  /* 0x00000006100c7c10 */ /* 0x041fe4000ff3e0ff */
[----:B-1----:R-:W-:Y:S02]  /*0480*/  IADD3 R14, P2, PT, R16, UR8, RZ ;  /* 0x00000008100e7c10 */ /* 0x002fe4000ff5e0ff */
[C---:B------:R-:W-:Y:S02]  /*0490*/  IADD3.X R13, PT, PT, R0.reuse, UR7, RZ, P1, !PT ;  /* 0x00000007000d7c10 */ /* 0x040fe40008ffe4ff */
[----:B------:R-:W-:-:S09]  /*04a0*/  IADD3.X R15, PT, PT, R0, UR9, RZ, P2, !PT ;  /* 0x00000009000f7c10 */ /* 0x000fd200097fe4ff */
.L_x_170:
[----:B------:R-:W2:Y:S02]  /*04b0*/  LDG.E.64 R16, desc[UR4][R14.64] ;  /* 0x000000040e107981 */ /* 0x000ea4000c1e1b00 */
[----:B--2---:R-:W-:-:S05]  /*04c0*/  IADD3 R0, P1, PT, R16, R35, RZ ;  /* 0x0000002310007210 */ /* 0x004fca0007f3e0ff */
[----:B------:R-:W-:Y:S01]  /*04d0*/  IMAD.X R17, R17, 0x1, R37, P1 ;  /* 0x0000000111117824 */ /* 0x000fe200008e0625 */
[----:B0-----:R-:W-:-:S04]  /*04e0*/  LEA R18, P1, R0, UR14, 0x3 ;  /* 0x0000000e00127c11 */ /* 0x001fc8000f8218ff */
        /* <DEDUP_REMOVED lines=35> */
[----:B------:R-:W-:Y:S05]  /*0720*/  CALL.REL.NOINC `($__internal_13_$__cuda_sm20_div_rn_f64_full) ;  /* 0x00000000003c7944 */ /* 0x000fea0003c00000 */
.L_x_169:
[----:B------:R-:W-:Y:S05]  /*0730*/  BSYNC.RECONVERGENT B3 ;  /* 0x0000000000037941 */ /* 0x000fea0003800200 */
.L_x_168:
[----:B------:R0:W-:Y:S01]  /*0740*/  REDG.E.ADD.F64.RN.STRONG.GPU desc[UR4][R12.64], R18 ;  /* 0x000000120c0079a6 */ /* 0x0001e2000c12ff04 */
[----:B------:R-:W-:Y:S05]  /*0750*/  @!P1 BRA `(.L_x_170) ;  /* 0xfffffffc00549947 */ /* 0x000fea000383ffff */
.L_x_167:
[----:B------:R-:W-:Y:S05]  /*0760*/  BSYNC B2 ;  /* 0x0000000000027941 */ /* 0x000fea0003800000 */
.L_x_166:
[----:B------:R-:W-:Y:S05]  /*0770*/  @!P0 BRA `(.L_x_171) ;  /* 0xfffffff800cc8947 */ /* 0x000fea000383ffff */
[----:B------:R-:W-:Y:S05]  /*0780*/  BSYNC B1 ;  /* 0x0000000000017941 */ /* 0x000fea0003800000 */
.L_x_165:
[----:B------:R-:W1:Y:S02]  /*0790*/  LDC.64 R8, c[0x0][0x388] ;  /* 0x0000e200ff087b82 */ /* 0x000e640000000a00 */
[----:B-1----:R1:W5:Y:S02]  /*07a0*/  LDG.E.64 R10, desc[UR4][R8.64] ;  /* 0x00000004080a7981 */ /* 0x002364000c1e1b00 */
.L_x_164:
[----:B------:R-:W-:Y:S05]  /*07b0*/  BSYNC B0 ;  /* 0x0000000000007941 */ /* 0x000fea0003800000 */
.L_x_163:
[----:B------:R-:W-:-:S05]  /*07c0*/  IADD3 R3, P0, PT, R2, R3, RZ ;  /* 0x0000000302037210 */ /* 0x000fca0007f1e0ff */
[----:B------:R-:W-:Y:S01]  /*07d0*/  IMAD.X R4, RZ, RZ, R4, P0 ;  /* 0x000000ffff047224 */ /* 0x000fe200000e0604 */
[----:B-----5:R-:W-:-:S04]  /*07e0*/  ISETP.GE.U32.AND P0, PT, R3, R10, PT ;  /* 0x0000000a0300720c */ /* 0x020fc80003f06070 */
[----:B------:R-:W-:-:S13]  /*07f0*/  ISETP.GE.AND.EX P0, PT, R4, R11, PT, P0 ;  /* 0x0000000b0400720c */ /* 0x000fda0003f06300 */
[----:B------:R-:W-:Y:S05]  /*0800*/  @!P0 BRA `(.L_x_172) ;  /* 0xfffffff8007c8947 */ /* 0x000fea000383ffff */
[----:B------:R-:W-:Y:S05]  /*0810*/  EXIT ;  /* 0x000000000000794d */ /* 0x000fea0003800000 */
        .weak           $__internal_13_$__cuda_sm20_div_rn_f64_full
        .type           $__internal_13_$__cuda_sm20_div_rn_f64_full,@function
        .size           $__internal_13_$__cuda_sm20_div_rn_f64_full,(.L_x_192 - $__internal_13_$__cuda_sm20_div_rn_f64_full)
$__internal_13_$__cuda_sm20_div_rn_f64_full:
[----:B------:R-:W-:Y:S01]  /*0820*/  FSETP.GEU.AND P4, PT, |R17|, 1.469367938527859385e-39, PT ;  /* 0x001000001100780b */ /* 0x000fe20003f8e200 */
[----:B------:R-:W-:Y:S01]  /*0830*/  IMAD.MOV.U32 R34, RZ, RZ, 0x1ca00000 ;  /* 0x1ca00000ff227424 */ /* 0x000fe200078e00ff */
[C---:B------:R-:W-:Y:S01]  /*0840*/  FSETP.GEU.AND P2, PT, |R21|.reuse, 1.469367938527859385e-39, PT ;  /* 0x001000001500780b */ /* 0x040fe20003f4e200 */
[----:B------:R-:W-:Y:S01]  /*0850*/  IMAD.MOV.U32 R22, RZ, RZ, R16 ;  /* 0x000000ffff167224 */ /* 0x000fe200078e0010 */
[----:B------:R-:W-:Y:S01]  /*0860*/  LOP3.LUT R18, R21, 0x800fffff, RZ, 0xc0, !PT ;  /* 0x800fffff15127812 */ /* 0x000fe200078ec0ff */
[----:B------:R-:W-:Y:S01]  /*0870*/  IMAD.MOV.U32 R24, RZ, RZ, 0x1 ;  /* 0x00000001ff187424 */ /* 0x000fe200078e00ff */
[----:B------:R-:W-:Y:S01]  /*0880*/  LOP3.LUT R32, R17, 0x7ff00000, RZ, 0xc0, !PT ;  /* 0x7ff0000011207812 */ /* 0x000fe200078ec0ff */
[----:B------:R-:W-:Y:S01]  /*0890*/  BSSY.RECONVERGENT B4, `(.L_x_173) ;  /* 0x0000050000047945 */ /* 0x000fe20003800200 */
[----:B------:R-:W-:Y:S01]  /*08a0*/  LOP3.LUT R19, R18, 0x3ff00000, RZ, 0xfc, !PT ;  /* 0x3ff0000012137812 */ /* 0x000fe200078efcff */
[----:B------:R-:W-:Y:S01]  /*08b0*/  IMAD.MOV.U32 R18, RZ, RZ, R20 ;  /* 0x000000ffff127224 */ /* 0x000fe200078e0014 */
[----:B------:R-:W-:-:S03]  /*08c0*/  LOP3.LUT R36, R21, 0x7ff00000, RZ, 0xc0, !PT ;  /* 0x7ff0000015247812 */ /* 0x000fc600078ec0ff */
[----:B------:R-:W-:Y:S01]  /*08d0*/  @!P4 LOP3.LUT R23, R21, 0x7ff00000, RZ, 0xc0, !PT ;  /* 0x7ff000001517c812 */ /* 0x000fe200078ec0ff */
[----:B------:R-:W-:Y:S01]  /*08e0*/  @!P4 IMAD.MOV.U32 R26, RZ, RZ, RZ ;  /* 0x000000ffff1ac224 */ /* 0x000fe200078e00ff */
[----:B------:R-:W-:Y:S01]  /*08f0*/  @!P2 DMUL R18, R20, 8.98846567431157953865e+307 ;  /* 0x7fe000001412a828 */ /* 0x000fe20000000000 */
[C---:B------:R-:W-:Y:S02]  /*0900*/  ISETP.GE.U32.AND P3, PT, R32.reuse, R36, PT ;  /* 0x000000242000720c */ /* 0x040fe40003f66070 */
[----:B------:R-:W-:Y:S02]  /*0910*/  @!P4 ISETP.GE.U32.AND P5, PT, R32, R23, PT ;  /* 0x000000172000c20c */ /* 0x000fe40003fa6070 */
[C---:B------:R-:W-:Y:S01]  /*0920*/  SEL R23, R34.reuse, 0x63400000, !P3 ;  /* 0x6340000022177807 */ /* 0x040fe20005800000 */
[----:B------:R-:W0:Y:S01]  /*0930*/  MUFU.RCP64H R25, R19 ;  /* 0x0000001300197308 */ /* 0x000e220000001800 */
[----:B------:R-:W-:Y:S02]  /*0940*/  @!P4 SEL R27, R34, 0x63400000, !P5 ;  /* 0x63400000221bc807 */ /* 0x000fe40006800000 */
[----:B------:R-:W-:-:S02]  /*0950*/  LOP3.LUT R23, R23, 0x800fffff, R17, 0xf8, !PT ;  /* 0x800fffff17177812 */ /* 0x000fc400078ef811 */
[----:B------:R-:W-:Y:S02]  /*0960*/  @!P4 LOP3.LUT R27, R27, 0x80000000, R17, 0xf8, !PT ;  /* 0x800000001b1bc812 */ /* 0x000fe400078ef811 */
[----:B------:R-:W-:Y:S02]  /*0970*/  @!P2 LOP3.LUT R36, R19, 0x7ff00000, RZ, 0xc0, !PT ;  /* 0x7ff000001324a812 */ /* 0x000fe400078ec0ff */
        /* <DEDUP_REMOVED lines=44> */
.L_x_174:
        /* <DEDUP_REMOVED lines=16> */
.L_x_177:
[----:B------:R-:W-:Y:S01]  /*0d40*/  LOP3.LUT R25, R21, 0x80000, RZ, 0xfc, !PT ;  /* 0x0008000015197812 */ /* 0x000fe200078efcff */
[----:B------:R-:W-:Y:S01]  /*0d50*/  IMAD.MOV.U32 R24, RZ, RZ, R20 ;  /* 0x000000ffff187224 */ /* 0x000fe200078e0014 */
[----:B------:R-:W-:Y:S06]  /*0d60*/  BRA `(.L_x_175) ;  /* 0x0000000000087947 */ /* 0x000fec0003800000 */
.L_x_176:
[----:B------:R-:W-:Y:S01]  /*0d70*/  LOP3.LUT R25, R17, 0x80000, RZ, 0xfc, !PT ;  /* 0x0008000011197812 */ /* 0x000fe200078efcff */
[----:B------:R-:W-:-:S07]  /*0d80*/  IMAD.MOV.U32 R24, RZ, RZ, R16 ;  /* 0x000000ffff187224 */ /* 0x000fce00078e0010 */
.L_x_175:
[----:B------:R-:W-:Y:S05]  /*0d90*/  BSYNC.RECONVERGENT B4 ;  /* 0x0000000000047941 */ /* 0x000fea0003800200 */
.L_x_173:
[----:B------:R-:W-:Y:S02]  /*0da0*/  IMAD.MOV.U32 R16, RZ, RZ, R0 ;  /* 0x000000ffff107224 */ /* 0x000fe400078e0000 */
[----:B------:R-:W-:Y:S02]  /*0db0*/  IMAD.MOV.U32 R17, RZ, RZ, 0x0 ;  /* 0x00000000ff117424 */ /* 0x000fe400078e00ff */
[----:B------:R-:W-:Y:S02]  /*0dc0*/  IMAD.MOV.U32 R18, RZ, RZ, R24 ;  /* 0x000000ffff127224 */ /* 0x000fe400078e0018 */
[----:B------:R-:W-:Y:S01]  /*0dd0*/  IMAD.MOV.U32 R19, RZ, RZ, R25 ;  /* 0x000000ffff137224 */ /* 0x000fe200078e0019 */
[----:B------:R-:W-:Y:S06]  /*0de0*/  RET.REL.NODEC R16 `(_Z10kerneltestPxS_S_S_S_PdS0_S_S_S_S_S_) ;  /* 0xfffffff010847950 */ /* 0x000fec0003c3ffff */
.L_x_178:
        /* <DEDUP_REMOVED lines=9> */
.L_x_192:


//--------------------- .nv.shared.reserved.0     --------------------------
	.section	.nv.shared.reserved.0,"aw",@nobits
	.weak		__nv_reservedSMEM_offset_0_alias
	.size		__nv_reservedSMEM_offset_0_alias, 0, 64
	.other		__nv_reservedSMEM_offset_0_alias,@"STO_CUDA_RESERVED_SHARED STV_DEFAULT"
__nv_reservedSMEM_offset_0_alias:
	.zero		0
	.zero		64


//--------------------- .nv.constant0._Z12kernel4test1PxS_S_S_S_PdS0_S_S_ --------------------------
	.section	.nv.constant0._Z12kernel4test1PxS_S_S_S_PdS0_S_S_,"a",@progbits
	.sectionflags	@""
	.align	4
.nv.constant0._Z12kernel4test1PxS_S_S_S_PdS0_S_S_:
	.zero		968


//--------------------- .nv.constant0._Z11kernel4testPxS_S_S_S_PdS0_S_S_ --------------------------
	.section	.nv.constant0._Z11kernel4testPxS_S_S_S_PdS0_S_S_,"a",@progbits
	.sectionflags	@""
	.align	4
.nv.constant0._Z11kernel4testPxS_S_S_S_PdS0_S_S_:
	.zero		968


//--------------------- .nv.constant0._Z12kernel3test1PxS_S_S_S_PdS0_S_ --------------------------
	.section	.nv.constant0._Z12kernel3test1PxS_S_S_S_PdS0_S_,"a",@progbits
	.sectionflags	@""
	.align	4
.nv.constant0._Z12kernel3test1PxS_S_S_S_PdS0_S_:
	.zero		960


//--------------------- .nv.constant0._Z11kernel3testPxS_S_S_S_PdS0_S_ --------------------------
	.section	.nv.constant0._Z11kernel3testPxS_S_S_S_PdS0_S_,"a",@progbits
	.sectionflags	@""
	.align	4
.nv.constant0._Z11kernel3testPxS_S_S_S_PdS0_S_:
	.zero		960


//--------------------- .nv.constant0._Z12kernel2test1PxS_S_S_S_PdS0_S_S_S_ --------------------------
	.section	.nv.constant0._Z12kernel2test1PxS_S_S_S_PdS0_S_S_S_,"a",@progbits
	.sectionflags	@""
	.align	4
.nv.constant0._Z12kernel2test1PxS_S_S_S_PdS0_S_S_S_:
	.zero		976


//--------------------- .nv.constant0._Z11kernel2testPxS_S_S_S_PdS0_S_S_S_ --------------------------
	.section	.nv.constant0._Z11kernel2testPxS_S_S_S_PdS0_S_S_S_,"a",@progbits
	.sectionflags	@""
	.align	4
.nv.constant0._Z11kernel2testPxS_S_S_S_PdS0_S_S_S_:
	.zero		976


//--------------------- .nv.constant0._Z12kernel1test1PxS_S_S_S_PdS0_S_S_ --------------------------
	.section	.nv.constant0._Z12kernel1test1PxS_S_S_S_PdS0_S_S_,"a",@progbits
	.sectionflags	@""
	.align	4
.nv.constant0._Z12kernel1test1PxS_S_S_S_PdS0_S_S_:
	.zero		968


//--------------------- .nv.constant0._Z11kernel1testPxS_S_S_S_PdS0_S_S_ --------------------------
	.section	.nv.constant0._Z11kernel1testPxS_S_S_S_PdS0_S_S_,"a",@progbits
	.sectionflags	@""
	.align	4
.nv.constant0._Z11kernel1testPxS_S_S_S_PdS0_S_S_:
	.zero		968


//--------------------- .nv.constant0._Z11kerneltest1PxS_S_S_S_PdS0_S_S_S_S_S_ --------------------------
	.section	.nv.constant0._Z11kerneltest1PxS_S_S_S_PdS0_S_S_S_S_S_,"a",@progbits
	.sectionflags	@""
	.align	4
.nv.constant0._Z11kerneltest1PxS_S_S_S_PdS0_S_S_S_S_S_:
	.zero		992


//--------------------- .nv.constant0._Z10kerneltestPxS_S_S_S_PdS0_S_S_S_S_S_ --------------------------
	.section	.nv.constant0._Z10kerneltestPxS_S_S_S_PdS0_S_S_S_S_S_,"a",@progbits
	.sectionflags	@""
	.align	4
.nv.constant0._Z10kerneltestPxS_S_S_S_PdS0_S_S_S_S_S_:
	.zero		992


//--------------------- SYMBOLS --------------------------

	.type		.nv.reservedSmem.offset0,@object
	.size		.nv.reservedSmem.offset0,0x4
